	.target	sm_100a

	.elftype	@"ET_EXEC"


//--------------------- .note.nv.tkinfo           --------------------------
	.section	.note.nv.tkinfo,"",@"SHT_NOTE"
	.sectionflags	@"SHF_NOTE_NV_TKINFO"
	.tkinfo
        /*0018*/ 	.word	0x00000002
        /*0030*/ 	.string	""
        /*0030*/ 	.string	"ptxas"
        /*0030*/ 	.string	"Cuda compilation tools, release 13.0, V13.0.88"
        /*0030*/ 	.string	"Build cuda_13.0.r13.0/compiler.36424714_0"
        /*0030*/ 	.string	"-arch sm_100a -m 64 "



//--------------------- .note.nv.cuinfo           --------------------------
	.section	.note.nv.cuinfo,"",@"SHT_NOTE"
	.sectionflags	@"SHF_NOTE_NV_CUINFO"
        /*0018*/ 	.short	0x0002
        /*001a*/ 	.short	0x0064
        /*001c*/ 	.short	0x0082
	.zero		2


//--------------------- .nv.info                  --------------------------
	.section	.nv.info,"",@"SHT_CUDA_INFO"
	.align	4


	//----- nvinfo : EIATTR_REGCOUNT
	.align		4
        /*0000*/ 	.byte	0x04, 0x2f
        /*0002*/ 	.short	(.L_16 - .L_15)
	.align		4
.L_15:
        /*0004*/ 	.word	index@(_ZN7cutlass13device_kernelINS_4gemm6kernel13GemmUniversalIN4cute5tupleIJiiiiEEENS1_10collective13CollectiveMmaINS1_35MainloopSm100TmaUmmaWarpSpecializedILi6ELi2ELi4ENS5_IJNS4_1CILi1EEESB_SB_EEEEENS5_IJNSA_ILi64EEENSA_ILi176EEENSA_ILi128EEEEEEaNS5_IJlSB_lEEEaSI_NS4_8TiledMMAINS4_8MMA_AtomIJNS4_15SM100_MMA_S8_SSIaaiLi64ELi176ELNS4_4UMMA5MajorE0ELSN_0ELNSM_8SaturateE0EEEEEENS4_6LayoutISC_NS5_IJNSA_ILi0EEESS_SS_EEEEENS5_IJNS4_10UnderscoreESV_SV_EEEEENS4_13SM90_TMA_LOADENS4_14ComposedLayoutINS4_7SwizzleILi3ELi4ELi3EEENS4_18smem_ptr_flag_bitsILi8EEENSR_INS5_IJNSA_ILi8EEESG_EEENS5_IJSG_SB_EEEEEEEvNS4_8identityESY_S18_vS19_EENS_8epilogue10collective18CollectiveEpilogueINS1B_23Sm100TmaWarpSpecializedILi1ELi1ELi88ELb0ELb0EEEJSH_NS5_IJNSR_ISE_SB_EENSR_ISF_SB_EEEEEaSI_aSI_NS1B_6fusion15FusionCallbacksIS1F_NS1J_17LinearCombinationIaiaiLNS_15FloatRoundStyleE2EEESH_S1I_JEEENS4_5SM1004TMEM4LOAD25SM100_TMEM_LOAD_16dp32b8xESY_NSZ_INS10_ILi0ELi4ELi3EEES13_NSR_INS5_IJS14_NSA_ILi16EEEEEENS5_IJS1U_SB_EEEEEEENS4_39AutoVectorizingCopyWithAssumedAlignmentILi128EEENS4_14SM90_TMA_STOREES1Y_S20_S20_EEEvvEEEEvNT_6ParamsE)
        /*0008*/ 	.word	0x000000e0


	//----- nvinfo : EIATTR_FRAME_SIZE
	.align		4
.L_16:
        /*000c*/ 	.byte	0x04, 0x11
        /*000e*/ 	.short	(.L_18 - .L_17)
	.align		4
.L_17:
        /*0010*/ 	.word	index@($__internal_2_$__cuda_sm10x_tcgen05_guardrail_trap_unallocated_columns_being_dealloced)
        /*0014*/ 	.word	0x00000000


	//----- nvinfo : EIATTR_FRAME_SIZE
	.align		4
.L_18:
        /*0018*/ 	.byte	0x04, 0x11
        /*001a*/ 	.short	(.L_20 - .L_19)
	.align		4
.L_19:
        /*001c*/ 	.word	index@($__internal_1_$__cuda_sm10x_tcgen05_guardrail_trap_phase_invalid_during_alloc)
        /*0020*/ 	.word	0x00000000


	//----- nvinfo : EIATTR_FRAME_SIZE
	.align		4
.L_20:
        /*0024*/ 	.byte	0x04, 0x11
        /*0026*/ 	.short	(.L_22 - .L_21)
	.align		4
.L_21:
        /*0028*/ 	.word	index@($__internal_0_$__cuda_sm10x_tcgen05_guardrail_trap_col_being_dealloced_not_returned_by_alloc)
        /*002c*/ 	.word	0x00000000


	//----- nvinfo : EIATTR_FRAME_SIZE
	.align		4
.L_22:
        /*0030*/ 	.byte	0x04, 0x11
        /*0032*/ 	.short	(.L_24 - .L_23)
	.align		4
.L_23:
        /*0034*/ 	.word	index@(_ZN7cutlass13device_kernelINS_4gemm6kernel13GemmUniversalIN4cute5tupleIJiiiiEEENS1_10collective13CollectiveMmaINS1_35MainloopSm100TmaUmmaWarpSpecializedILi6ELi2ELi4ENS5_IJNS4_1CILi1EEESB_SB_EEEEENS5_IJNSA_ILi64EEENSA_ILi176EEENSA_ILi128EEEEEEaNS5_IJlSB_lEEEaSI_NS4_8TiledMMAINS4_8MMA_AtomIJNS4_15SM100_MMA_S8_SSIaaiLi64ELi176ELNS4_4UMMA5MajorE0ELSN_0ELNSM_8SaturateE0EEEEEENS4_6LayoutISC_NS5_IJNSA_ILi0EEESS_SS_EEEEENS5_IJNS4_10UnderscoreESV_SV_EEEEENS4_13SM90_TMA_LOADENS4_14ComposedLayoutINS4_7SwizzleILi3ELi4ELi3EEENS4_18smem_ptr_flag_bitsILi8EEENSR_INS5_IJNSA_ILi8EEESG_EEENS5_IJSG_SB_EEEEEEEvNS4_8identityESY_S18_vS19_EENS_8epilogue10collective18CollectiveEpilogueINS1B_23Sm100TmaWarpSpecializedILi1ELi1ELi88ELb0ELb0EEEJSH_NS5_IJNSR_ISE_SB_EENSR_ISF_SB_EEEEEaSI_aSI_NS1B_6fusion15FusionCallbacksIS1F_NS1J_17LinearCombinationIaiaiLNS_15FloatRoundStyleE2EEESH_S1I_JEEENS4_5SM1004TMEM4LOAD25SM100_TMEM_LOAD_16dp32b8xESY_NSZ_INS10_ILi0ELi4ELi3EEES13_NSR_INS5_IJS14_NSA_ILi16EEEEEENS5_IJS1U_SB_EEEEEEENS4_39AutoVectorizingCopyWithAssumedAlignmentILi128EEENS4_14SM90_TMA_STOREES1Y_S20_S20_EEEvvEEEEvNT_6ParamsE)
        /*0038*/ 	.word	0x00000000


	//----- nvinfo : EIATTR_MIN_STACK_SIZE
	.align		4
.L_24:
        /*003c*/ 	.byte	0x04, 0x12
        /*003e*/ 	.short	(.L_26 - .L_25)
	.align		4
.L_25:
        /*0040*/ 	.word	index@(_ZN7cutlass13device_kernelINS_4gemm6kernel13GemmUniversalIN4cute5tupleIJiiiiEEENS1_10collective13CollectiveMmaINS1_35MainloopSm100TmaUmmaWarpSpecializedILi6ELi2ELi4ENS5_IJNS4_1CILi1EEESB_SB_EEEEENS5_IJNSA_ILi64EEENSA_ILi176EEENSA_ILi128EEEEEEaNS5_IJlSB_lEEEaSI_NS4_8TiledMMAINS4_8MMA_AtomIJNS4_15SM100_MMA_S8_SSIaaiLi64ELi176ELNS4_4UMMA5MajorE0ELSN_0ELNSM_8SaturateE0EEEEEENS4_6LayoutISC_NS5_IJNSA_ILi0EEESS_SS_EEEEENS5_IJNS4_10UnderscoreESV_SV_EEEEENS4_13SM90_TMA_LOADENS4_14ComposedLayoutINS4_7SwizzleILi3ELi4ELi3EEENS4_18smem_ptr_flag_bitsILi8EEENSR_INS5_IJNSA_ILi8EEESG_EEENS5_IJSG_SB_EEEEEEEvNS4_8identityESY_S18_vS19_EENS_8epilogue10collective18CollectiveEpilogueINS1B_23Sm100TmaWarpSpecializedILi1ELi1ELi88ELb0ELb0EEEJSH_NS5_IJNSR_ISE_SB_EENSR_ISF_SB_EEEEEaSI_aSI_NS1B_6fusion15FusionCallbacksIS1F_NS1J_17LinearCombinationIaiaiLNS_15FloatRoundStyleE2EEESH_S1I_JEEENS4_5SM1004TMEM4LOAD25SM100_TMEM_LOAD_16dp32b8xESY_NSZ_INS10_ILi0ELi4ELi3EEES13_NSR_INS5_IJS14_NSA_ILi16EEEEEENS5_IJS1U_SB_EEEEEEENS4_39AutoVectorizingCopyWithAssumedAlignmentILi128EEENS4_14SM90_TMA_STOREES1Y_S20_S20_EEEvvEEEEvNT_6ParamsE)
        /*0044*/ 	.word	0x00000000
.L_26:


//--------------------- .nv.compat                --------------------------
	.section	.nv.compat,"",@"SHT_CUDA_COMPAT_INFO"
	.align	4
        /*0000*/ 	.byte	0x02, 0x09, 0x01, 0x00, 0x02, 0x02, 0x03, 0x00, 0x02, 0x05, 0x06, 0x00, 0x03, 0x07, 0x01, 0x01
        /*0010*/ 	.byte	0x02, 0x03, 0x01, 0x00, 0x02, 0x06, 0x01, 0x00, 0x04, 0x0b, 0x08, 0x00, 0x01, 0x00, 0x00, 0x00
        /*0020*/ 	.byte	0x00, 0x00, 0x00, 0x00


//--------------------- .nv.info._ZN7cutlass13device_kernelINS_4gemm6kernel13GemmUniversalIN4cute5tupleIJiiiiEEENS1_10collective13CollectiveMmaINS1_35MainloopSm100TmaUmmaWarpSpecializedILi6ELi2ELi4ENS5_IJNS4_1CILi1EEESB_SB_EEEEENS5_IJNSA_ILi64EEENSA_ILi176EEENSA_ILi128EEEEEEaNS5_IJlSB_lEEEaSI_NS4_8TiledMMAINS4_8MMA_AtomIJNS4_15SM100_MMA_S8_SSIaaiLi64ELi176ELNS4_4UMMA5MajorE0ELSN_0ELNSM_8SaturateE0EEEEEENS4_6LayoutISC_NS5_IJNSA_ILi0EEESS_SS_EEEEENS5_IJNS4_10UnderscoreESV_SV_EEEEENS4_13SM90_TMA_LOADENS4_14ComposedLayoutINS4_7SwizzleILi3ELi4ELi3EEENS4_18smem_ptr_flag_bitsILi8EEENSR_INS5_IJNSA_ILi8EEESG_EEENS5_IJSG_SB_EEEEEEEvNS4_8identityESY_S18_vS19_EENS_8epilogue10collective18CollectiveEpilogueINS1B_23Sm100TmaWarpSpecializedILi1ELi1ELi88ELb0ELb0EEEJSH_NS5_IJNSR_ISE_SB_EENSR_ISF_SB_EEEEEaSI_aSI_NS1B_6fusion15FusionCallbacksIS1F_NS1J_17LinearCombinationIaiaiLNS_15FloatRoundStyleE2EEESH_S1I_JEEENS4_5SM1004TMEM4LOAD25SM100_TMEM_LOAD_16dp32b8xESY_NSZ_INS10_ILi0ELi4ELi3EEES13_NSR_INS5_IJS14_NSA_ILi16EEEEEENS5_IJS1U_SB_EEEEEEENS4_39AutoVectorizingCopyWithAssumedAlignmentILi128EEENS4_14SM90_TMA_STOREES1Y_S20_S20_EEEvvEEEEvNT_6ParamsE --------------------------
	.section	.nv.info._ZN7cutlass13device_kernelINS_4gemm6kernel13GemmUniversalIN4cute5tupleIJiiiiEEENS1_10collective13CollectiveMmaINS1_35MainloopSm100TmaUmmaWarpSpecializedILi6ELi2ELi4ENS5_IJNS4_1CILi1EEESB_SB_EEEEENS5_IJNSA_ILi64EEENSA_ILi176EEENSA_ILi128EEEEEEaNS5_IJlSB_lEEEaSI_NS4_8TiledMMAINS4_8MMA_AtomIJNS4_15SM100_MMA_S8_SSIaaiLi64ELi176ELNS4_4UMMA5MajorE0ELSN_0ELNSM_8SaturateE0EEEEEENS4_6LayoutISC_NS5_IJNSA_ILi0EEESS_SS_EEEEENS5_IJNS4_10UnderscoreESV_SV_EEEEENS4_13SM90_TMA_LOADENS4_14ComposedLayoutINS4_7SwizzleILi3ELi4ELi3EEENS4_18smem_ptr_flag_bitsILi8EEENSR_INS5_IJNSA_ILi8EEESG_EEENS5_IJSG_SB_EEEEEEEvNS4_8identityESY_S18_vS19_EENS_8epilogue10collective18CollectiveEpilogueINS1B_23Sm100TmaWarpSpecializedILi1ELi1ELi88ELb0ELb0EEEJSH_NS5_IJNSR_ISE_SB_EENSR_ISF_SB_EEEEEaSI_aSI_NS1B_6fusion15FusionCallbacksIS1F_NS1J_17LinearCombinationIaiaiLNS_15FloatRoundStyleE2EEESH_S1I_JEEENS4_5SM1004TMEM4LOAD25SM100_TMEM_LOAD_16dp32b8xESY_NSZ_INS10_ILi0ELi4ELi3EEES13_NSR_INS5_IJS14_NSA_ILi16EEEEEENS5_IJS1U_SB_EEEEEEENS4_39AutoVectorizingCopyWithAssumedAlignmentILi128EEENS4_14SM90_TMA_STOREES1Y_S20_S20_EEEvvEEEEvNT_6ParamsE,"",@"SHT_CUDA_INFO"
	.sectionflags	@""
	.align	4


	//----- nvinfo : EIATTR_CUDA_API_VERSION
	.align		4
        /*0000*/ 	.byte	0x04, 0x37
        /*0002*/ 	.short	(.L_28 - .L_27)
.L_27:
        /*0004*/ 	.word	0x00000082


	//----- nvinfo : EIATTR_KPARAM_INFO
	.align		4
.L_28:
        /*0008*/ 	.byte	0x04, 0x17
        /*000a*/ 	.short	(.L_30 - .L_29)
.L_29:
        /*000c*/ 	.word	0x00000000
        /*0010*/ 	.short	0x0000
        /*0012*/ 	.short	0x0000
        /*0014*/ 	.byte	0x00, 0xf0, 0x01, 0x20


	//----- nvinfo : EIATTR_AT_ENTRY_FRAGMENTS
	.align		4
.L_30:
        /*0018*/ 	.byte	0x04, 0x4f
        /*001a*/ 	.short	(.L_32 - .L_31)


	//   ....[0]....
.L_31:
        /*001c*/ 	.word	0x00000006


	//----- nvinfo : EIATTR_RESERVED_SMEM_USED
	.align		4
.L_32:
        /*0020*/ 	.byte	0x01, 0x41
	.zero		2


	//----- nvinfo : EIATTR_SPARSE_MMA_MASK
	.align		4
        /*0024*/ 	.byte	0x03, 0x50
        /*0026*/ 	.short	0x0000


	//----- nvinfo : EIATTR_TCGEN05_1CTA_USED
	.align		4
        /*0028*/ 	.byte	0x01, 0x51
	.zero		2


	//----- nvinfo : EIATTR_MAXREG_COUNT
	.align		4
        /*002c*/ 	.byte	0x03, 0x1b
        /*002e*/ 	.short	0x00ff


	//----- nvinfo : EIATTR_NUM_BARRIERS
	.align		4
        /*0030*/ 	.byte	0x02, 0x4c
        /*0032*/ 	.byte	0x07
	.zero		1


	//----- nvinfo : EIATTR_EXTERNS
	.align		4
        /*0034*/ 	.byte	0x04, 0x0f
        /*0036*/ 	.short	(.L_34 - .L_33)


	//   ....[0]....
	.align		4
.L_33:
        /*0038*/ 	.word	index@(__assertfail)


	//----- nvinfo : EIATTR_MERCURY_ISA_VERSION
	.align		4
.L_34:
        /*003c*/ 	.byte	0x03, 0x5f
        /*003e*/ 	.short	0x0101


	//----- nvinfo : EIATTR_INT_WARP_WIDE_INSTR_OFFSETS
	.align		4
        /*0040*/ 	.byte	0x04, 0x31
        /*0042*/ 	.short	(.L_36 - .L_35)


	//   ....[0]....
.L_35:
        /*0044*/ 	.word	0x00001db0


	//   ....[1]....
        /*0048*/ 	.word	0x00003970


	//   ....[2]....
        /*004c*/ 	.word	0x00003990


	//   ....[3]....
        /*0050*/ 	.word	0x000039c0


	//   ....[4]....
        /*0054*/ 	.word	0x00004430


	//   ....[5]....
        /*0058*/ 	.word	0x000044c0


	//   ....[6]....
        /*005c*/ 	.word	0x000044f0


	//   ....[7]....
        /*0060*/ 	.word	0x00004530


	//   ....[8]....
        /*0064*/ 	.word	0x000046a0


	//   ....[9]....
        /*0068*/ 	.word	0x00004700


	//   ....[10]....
        /*006c*/ 	.word	0x00004760


	//   ....[11]....
        /*0070*/ 	.word	0x000047c0


	//   ....[12]....
        /*0074*/ 	.word	0x000047e0


	//   ....[13]....
        /*0078*/ 	.word	0x00004800


	//   ....[14]....
        /*007c*/ 	.word	0x00004870


	//   ....[15]....
        /*0080*/ 	.word	0x00004890


	//----- nvinfo : EIATTR_COOP_GROUP_MASK_REGIDS
	.align		4
.L_36:
        /*0084*/ 	.byte	0x04, 0x29
        /*0086*/ 	.short	(.L_38 - .L_37)


	//   ....[0]....
.L_37:
        /*0088*/ 	.word	0xffffffff


	//   ....[1]....
        /*008c*/ 	.word	0xffffffff


	//   ....[2]....
        /*0090*/ 	.word	0xffffffff


	//   ....[3]....
        /*0094*/ 	.word	0xffffffff


	//   ....[4]....
        /*0098*/ 	.word	0xffffffff


	//   ....[5]....
        /*009c*/ 	.word	0xffffffff


	//   ....[6]....
        /*00a0*/ 	.word	0xffffffff


	//   ....[7]....
        /*00a4*/ 	.word	0xffffffff


	//   ....[8]....
        /*00a8*/ 	.word	0xffffffff


	//   ....[9]....
        /*00ac*/ 	.word	0xffffffff


	//   ....[10]....
        /*00b0*/ 	.word	0xffffffff


	//   ....[11]....
        /*00b4*/ 	.word	0xffffffff


	//   ....[12]....
        /*00b8*/ 	.word	0xffffffff


	//----- nvinfo : EIATTR_COOP_GROUP_INSTR_OFFSETS
	.align		4
.L_38:
        /*00bc*/ 	.byte	0x04, 0x28
        /*00be*/ 	.short	(.L_40 - .L_39)


	//   ....[0]....
.L_39:
        /*00c0*/ 	.word	0x00000090


	//   ....[1]....
        /*00c4*/ 	.word	0x000004b0


	//   ....[2]....
        /*00c8*/ 	.word	0x00000660


	//   ....[3]....
        /*00cc*/ 	.word	0x000007a0


	//   ....[4]....
        /*00d0*/ 	.word	0x000008a0


	//   ....[5]....
        /*00d4*/ 	.word	0x00000a10


	//   ....[6]....
        /*00d8*/ 	.word	0x00000bb0


	//   ....[7]....
        /*00dc*/ 	.word	0x00001c90


	//   ....[8]....
        /*00e0*/ 	.word	0x00002b90


	//   ....[9]....
        /*00e4*/ 	.word	0x00002da0


	//   ....[10]....
        /*00e8*/ 	.word	0x00002dd0


	//   ....[11]....
        /*00ec*/ 	.word	0x00003850


	//   ....[12]....
        /*00f0*/ 	.word	0x00003a80


	//----- nvinfo : EIATTR_VRC_CTA_INIT_COUNT
	.align		4
.L_40:
        /*00f4*/ 	.byte	0x02, 0x4a
        /*00f6*/ 	.byte	0x80
	.zero		1


	//----- nvinfo : EIATTR_SYSCALL_OFFSETS
	.align		4
        /*00f8*/ 	.byte	0x04, 0x46
        /*00fa*/ 	.short	(.L_42 - .L_41)


	//   ....[0]....
.L_41:
        /*00fc*/ 	.word	0x000059d0


	//   ....[1]....
        /*0100*/ 	.word	0x00005b50


	//   ....[2]....
        /*0104*/ 	.word	0x00005cd0


	//   ....[3]....
        /*0108*/ 	.word	0x00005e50


	//   ....[4]....
        /*010c*/ 	.word	0x00005fd0


	//   ....[5]....
        /*0110*/ 	.word	0x00006150


	//   ....[6]....
        /*0114*/ 	.word	0x000062d0


	//   ....[7]....
        /*0118*/ 	.word	0x00006450


	//   ....[8]....
        /*011c*/ 	.word	0x000065d0


	//   ....[9]....
        /*0120*/ 	.word	0x00006750


	//   ....[10]....
        /*0124*/ 	.word	0x000068d0


	//----- nvinfo : EIATTR_MBARRIER_INSTR_OFFSETS
	.align		4
.L_42:
        /*0128*/ 	.byte	0x04, 0x39
        /*012a*/ 	.short	(.L_44 - .L_43)


	//   ....[0]....
.L_43:
        /*012c*/ 	.word	0x00000590
        /*0130*/ 	.word	0x000000ff
        /*0134*/ 	.word	0x00000000
        /*0138*/ 	.short	0x0100
        /*013a*/ 	.byte	0x05
	.zero		1


	//   ....[1]....
        /*013c*/ 	.word	0x000005a0
        /*0140*/ 	.word	0x000000ff
        /*0144*/ 	.word	0x00000030
        /*0148*/ 	.short	0x0100
        /*014a*/ 	.byte	0x05
	.zero		1


	//   ....[2]....
        /*014c*/ 	.word	0x000005b0
        /*0150*/ 	.word	0x000000ff
        /*0154*/ 	.word	0x00000008
        /*0158*/ 	.short	0x0100
        /*015a*/ 	.byte	0x05
	.zero		1


	//   ....[3]....
        /*015c*/ 	.word	0x000005c0
        /*0160*/ 	.word	0x000000ff
        /*0164*/ 	.word	0x00000038
        /*0168*/ 	.short	0x0100
        /*016a*/ 	.byte	0x05
	.zero		1


	//   ....[4]....
        /*016c*/ 	.word	0x000005d0
        /*0170*/ 	.word	0x000000ff
        /*0174*/ 	.word	0x00000010
        /*0178*/ 	.short	0x0100
        /*017a*/ 	.byte	0x05
	.zero		1


	//   ....[5]....
        /*017c*/ 	.word	0x000005e0
        /*0180*/ 	.word	0x000000ff
        /*0184*/ 	.word	0x00000040
        /*0188*/ 	.short	0x0100
        /*018a*/ 	.byte	0x05
	.zero		1


	//   ....[6]....
        /*018c*/ 	.word	0x000005f0
        /*0190*/ 	.word	0x000000ff
        /*0194*/ 	.word	0x00000018
        /*0198*/ 	.short	0x0100
        /*019a*/ 	.byte	0x05
	.zero		1


	//   ....[7]....
        /*019c*/ 	.word	0x00000600
        /*01a0*/ 	.word	0x000000ff
        /*01a4*/ 	.word	0x00000048
        /*01a8*/ 	.short	0x0100
        /*01aa*/ 	.byte	0x05
	.zero		1


	//   ....[8]....
        /*01ac*/ 	.word	0x00000610
        /*01b0*/ 	.word	0x000000ff
        /*01b4*/ 	.word	0x00000020
        /*01b8*/ 	.short	0x0100
        /*01ba*/ 	.byte	0x05
	.zero		1


	//   ....[9]....
        /*01bc*/ 	.word	0x00000620
        /*01c0*/ 	.word	0x000000ff
        /*01c4*/ 	.word	0x00000050
        /*01c8*/ 	.short	0x0100
        /*01ca*/ 	.byte	0x05
	.zero		1


	//   ....[10]....
        /*01cc*/ 	.word	0x00000630
        /*01d0*/ 	.word	0x000000ff
        /*01d4*/ 	.word	0x00000028
        /*01d8*/ 	.short	0x0100
        /*01da*/ 	.byte	0x05
	.zero		1


	//   ....[11]....
        /*01dc*/ 	.word	0x00000640
        /*01e0*/ 	.word	0x000000ff
        /*01e4*/ 	.word	0x00000058
        /*01e8*/ 	.short	0x0100
        /*01ea*/ 	.byte	0x05
	.zero		1


	//   ....[12]....
        /*01ec*/ 	.word	0x00000770
        /*01f0*/ 	.word	0x000000ff
        /*01f4*/ 	.word	0x00000060
        /*01f8*/ 	.short	0x0100
        /*01fa*/ 	.byte	0x07
	.zero		1


	//   ....[13]....
        /*01fc*/ 	.word	0x00000780
        /*0200*/ 	.word	0x000000ff
        /*0204*/ 	.word	0x00000068
        /*0208*/ 	.short	0x0100
        /*020a*/ 	.byte	0x07
	.zero		1


	//   ....[14]....
        /*020c*/ 	.word	0x00000870
        /*0210*/ 	.word	0x000000ff
        /*0214*/ 	.word	0x00000070
        /*0218*/ 	.short	0x0100
        /*021a*/ 	.byte	0x05
	.zero		1


	//   ....[15]....
        /*021c*/ 	.word	0x00000880
        /*0220*/ 	.word	0x000000ff
        /*0224*/ 	.word	0x00000078
        /*0228*/ 	.short	0x0100
        /*022a*/ 	.byte	0x05
	.zero		1


	//   ....[16]....
        /*022c*/ 	.word	0x000009c0
        /*0230*/ 	.word	0x000000ff
        /*0234*/ 	.word	0x00000080
        /*0238*/ 	.short	0x0100
        /*023a*/ 	.byte	0x05
	.zero		1


	//   ....[17]....
        /*023c*/ 	.word	0x000009d0
        /*0240*/ 	.word	0x000000ff
        /*0244*/ 	.word	0x00000090
        /*0248*/ 	.short	0x0100
        /*024a*/ 	.byte	0x05
	.zero		1


	//   ....[18]....
        /*024c*/ 	.word	0x000009e0
        /*0250*/ 	.word	0x000000ff
        /*0254*/ 	.word	0x00000088
        /*0258*/ 	.short	0x0100
        /*025a*/ 	.byte	0x05
	.zero		1


	//   ....[19]....
        /*025c*/ 	.word	0x000009f0
        /*0260*/ 	.word	0x000000ff
        /*0264*/ 	.word	0x00000098
        /*0268*/ 	.short	0x0100
        /*026a*/ 	.byte	0x05
	.zero		1


	//   ....[20]....
        /*026c*/ 	.word	0x00000b20
        /*0270*/ 	.word	0x000000ff
        /*0274*/ 	.word	0x000000a0
        /*0278*/ 	.short	0x0100
        /*027a*/ 	.byte	0x07
	.zero		1


	//   ....[21]....
        /*027c*/ 	.word	0x00000b30
        /*0280*/ 	.word	0x000000ff
        /*0284*/ 	.word	0x000000c0
        /*0288*/ 	.short	0x0100
        /*028a*/ 	.byte	0x07
	.zero		1


	//   ....[22]....
        /*028c*/ 	.word	0x00000b40
        /*0290*/ 	.word	0x000000ff
        /*0294*/ 	.word	0x000000a8
        /*0298*/ 	.short	0x0100
        /*029a*/ 	.byte	0x07
	.zero		1


	//   ....[23]....
        /*029c*/ 	.word	0x00000b50
        /*02a0*/ 	.word	0x000000ff
        /*02a4*/ 	.word	0x000000c8
        /*02a8*/ 	.short	0x0100
        /*02aa*/ 	.byte	0x07
	.zero		1


	//   ....[24]....
        /*02ac*/ 	.word	0x00000b60
        /*02b0*/ 	.word	0x000000ff
        /*02b4*/ 	.word	0x000000b0
        /*02b8*/ 	.short	0x0100
        /*02ba*/ 	.byte	0x07
	.zero		1


	//   ....[25]....
        /*02bc*/ 	.word	0x00000b70
        /*02c0*/ 	.word	0x000000ff
        /*02c4*/ 	.word	0x000000d0
        /*02c8*/ 	.short	0x0100
        /*02ca*/ 	.byte	0x07
	.zero		1


	//   ....[26]....
        /*02cc*/ 	.word	0x00000b80
        /*02d0*/ 	.word	0x000000ff
        /*02d4*/ 	.word	0x000000b8
        /*02d8*/ 	.short	0x0100
        /*02da*/ 	.byte	0x07
	.zero		1


	//   ....[27]....
        /*02dc*/ 	.word	0x00000b90
        /*02e0*/ 	.word	0x000000ff
        /*02e4*/ 	.word	0x000000d8
        /*02e8*/ 	.short	0x0100
        /*02ea*/ 	.byte	0x07
	.zero		1


	//   ....[28]....
        /*02ec*/ 	.word	0x00000c80
        /*02f0*/ 	.word	0x000000ff
        /*02f4*/ 	.word	0x000000e0
        /*02f8*/ 	.short	0x0100
        /*02fa*/ 	.byte	0x05
	.zero		1


	//   ....[29]....
        /*02fc*/ 	.word	0x00000c90
        /*0300*/ 	.word	0x000000ff
        /*0304*/ 	.word	0x000000f0
        /*0308*/ 	.short	0x0100
        /*030a*/ 	.byte	0x05
	.zero		1


	//   ....[30]....
        /*030c*/ 	.word	0x00000ca0
        /*0310*/ 	.word	0x000000ff
        /*0314*/ 	.word	0x000000e8
        /*0318*/ 	.short	0x0100
        /*031a*/ 	.byte	0x05
	.zero		1


	//   ....[31]....
        /*031c*/ 	.word	0x00000cb0
        /*0320*/ 	.word	0x000000ff
        /*0324*/ 	.word	0x000000f8
        /*0328*/ 	.short	0x0100
        /*032a*/ 	.byte	0x05
	.zero		1


	//   ....[32]....
        /*032c*/ 	.word	0x00001590
        /*0330*/ 	.word	0x00000003
        /*0334*/ 	.word	0x000000f0
        /*0338*/ 	.short	0x010a
        /*033a*/ 	.byte	0xff
	.zero		1


	//   ....[33]....
        /*033c*/ 	.word	0x000015c0
        /*0340*/ 	.word	0x00000003
        /*0344*/ 	.word	0x000000e0
        /*0348*/ 	.short	0x0101
        /*034a*/ 	.byte	0xff
	.zero		1


	//   ....[34]....
        /*034c*/ 	.word	0x00001690
        /*0350*/ 	.word	0x000000ff
        /*0354*/ 	.word	0x00000030
        /*0358*/ 	.short	0x010a
        /*035a*/ 	.byte	0x05
	.zero		1


	//   ....[35]....
        /*035c*/ 	.word	0x00001730
        /*0360*/ 	.word	0x000000ff
        /*0364*/ 	.word	0x00000030
        /*0368*/ 	.short	0x010a
        /*036a*/ 	.byte	0x21
	.zero		1


	//   ....[36]....
        /*036c*/ 	.word	0x00001880
        /*0370*/ 	.word	0x000000ff
        /*0374*/ 	.word	0x00000030
        /*0378*/ 	.short	0x010a
        /*037a*/ 	.byte	0x08
	.zero		1


	//   ....[37]....
        /*037c*/ 	.word	0x00001990
        /*0380*/ 	.word	0x000000ff
        /*0384*/ 	.word	0x00000078
        /*0388*/ 	.short	0x0101
        /*038a*/ 	.byte	0x04
	.zero		1


	//   ....[38]....
        /*038c*/ 	.word	0x000019b0
        /*0390*/ 	.word	0x000000ff
        /*0394*/ 	.word	0x00000030
        /*0398*/ 	.short	0x010a
        /*039a*/ 	.byte	0x05
	.zero		1


	//   ....[39]....
        /*039c*/ 	.word	0x00001a30
        /*03a0*/ 	.word	0x000000ff
        /*03a4*/ 	.word	0x00000030
        /*03a8*/ 	.short	0x010a
        /*03aa*/ 	.byte	0x11
	.zero		1


	//   ....[40]....
        /*03ac*/ 	.word	0x00001b80
        /*03b0*/ 	.word	0x000000ff
        /*03b4*/ 	.word	0x00000030
        /*03b8*/ 	.short	0x010a
        /*03ba*/ 	.byte	0x08
	.zero		1


	//   ....[41]....
        /*03bc*/ 	.word	0x00001cc0
        /*03c0*/ 	.word	0x00000002
        /*03c4*/ 	.word	0x00000080
        /*03c8*/ 	.short	0x010a
        /*03ca*/ 	.byte	0xff
	.zero		1


	//   ....[42]....
        /*03cc*/ 	.word	0x00001d80
        /*03d0*/ 	.word	0x00000002
        /*03d4*/ 	.word	0x00000000
        /*03d8*/ 	.short	0x0101
        /*03da*/ 	.byte	0xff
	.zero		1


	//   ....[43]....
        /*03dc*/ 	.word	0x000022e0
        /*03e0*/ 	.word	0x000000ff
        /*03e4*/ 	.word	0x00000000
        /*03e8*/ 	.short	0x010a
        /*03ea*/ 	.byte	0x05
	.zero		1


	//   ....[44]....
        /*03ec*/ 	.word	0x00002370
        /*03f0*/ 	.word	0x000000ff
        /*03f4*/ 	.word	0x00000000
        /*03f8*/ 	.short	0x010a
        /*03fa*/ 	.byte	0x05
	.zero		1


	//   ....[45]....
        /*03fc*/ 	.word	0x00002400
        /*0400*/ 	.word	0x000000ff
        /*0404*/ 	.word	0x00000000
        /*0408*/ 	.short	0x010a
        /*040a*/ 	.byte	0x05
	.zero		1


	//   ....[46]....
        /*040c*/ 	.word	0x00002490
        /*0410*/ 	.word	0x000000ff
        /*0414*/ 	.word	0x00000000
        /*0418*/ 	.short	0x010a
        /*041a*/ 	.byte	0x05
	.zero		1


	//   ....[47]....
        /*041c*/ 	.word	0x00002520
        /*0420*/ 	.word	0x000000ff
        /*0424*/ 	.word	0x00000000
        /*0428*/ 	.short	0x010a
        /*042a*/ 	.byte	0x05
	.zero		1


	//   ....[48]....
        /*042c*/ 	.word	0x000025c0
        /*0430*/ 	.word	0x00000000
        /*0434*/ 	.word	0x00000000
        /*0438*/ 	.short	0x010a
        /*043a*/ 	.byte	0xff
	.zero		1


	//   ....[49]....
        /*043c*/ 	.word	0x000026e0
        /*0440*/ 	.word	0x00000000
        /*0444*/ 	.word	0x000000e0
        /*0448*/ 	.short	0x010a
        /*044a*/ 	.byte	0xff
	.zero		1


	//   ....[50]....
        /*044c*/ 	.word	0x00002740
        /*0450*/ 	.word	0x00000004
        /*0454*/ 	.word	0x00000000
        /*0458*/ 	.short	0x0101
        /*045a*/ 	.byte	0xff
	.zero		1


	//   ....[51]....
        /*045c*/ 	.word	0x00002760
        /*0460*/ 	.word	0x000000ff
        /*0464*/ 	.word	0x00000090
        /*0468*/ 	.short	0x010a
        /*046a*/ 	.byte	0x05
	.zero		1


	//   ....[52]....
        /*046c*/ 	.word	0x00002880
        /*0470*/ 	.word	0x00000000
        /*0474*/ 	.word	0x00000080
        /*0478*/ 	.short	0x010a
        /*047a*/ 	.byte	0xff
	.zero		1


	//   ....[53]....
        /*047c*/ 	.word	0x00002990
        /*0480*/ 	.word	0x00000000
        /*0484*/ 	.word	0x00000000
        /*0488*/ 	.short	0x0101
        /*048a*/ 	.byte	0xff
	.zero		1


	//   ....[54]....
        /*048c*/ 	.word	0x00002a20
        /*0490*/ 	.word	0x000000ff
        /*0494*/ 	.word	0x00000090
        /*0498*/ 	.short	0x0106
        /*049a*/ 	.byte	0x05
	.zero		1


	//   ....[55]....
        /*049c*/ 	.word	0x00002a40
        /*04a0*/ 	.word	0x000000ff
        /*04a4*/ 	.word	0x00000090
        /*04a8*/ 	.short	0x010a
        /*04aa*/ 	.byte	0x05
	.zero		1


	//   ....[56]....
        /*04ac*/ 	.word	0x00002ad0
        /*04b0*/ 	.word	0x000000ff
        /*04b4*/ 	.word	0x00000090
        /*04b8*/ 	.short	0x0106
        /*04ba*/ 	.byte	0x04
	.zero		1


	//   ....[57]....
        /*04bc*/ 	.word	0x00002b10
        /*04c0*/ 	.word	0x00000000
        /*04c4*/ 	.word	0x00000090
        /*04c8*/ 	.short	0x010a
        /*04ca*/ 	.byte	0xff
	.zero		1


	//   ....[58]....
        /*04cc*/ 	.word	0x00003050
        /*04d0*/ 	.word	0x00000000
        /*04d4*/ 	.word	0x00000080
        /*04d8*/ 	.short	0x010a
        /*04da*/ 	.byte	0xff
	.zero		1


	//   ....[59]....
        /*04dc*/ 	.word	0x00003160
        /*04e0*/ 	.word	0x00000003
        /*04e4*/ 	.word	0x00000000
        /*04e8*/ 	.short	0x0101
        /*04ea*/ 	.byte	0xff
	.zero		1


	//   ....[60]....
        /*04ec*/ 	.word	0x00003170
        /*04f0*/ 	.word	0x000000ff
        /*04f4*/ 	.word	0x00000000
        /*04f8*/ 	.short	0x010a
        /*04fa*/ 	.byte	0x05
	.zero		1


	//   ....[61]....
        /*04fc*/ 	.word	0x000031e0
        /*0500*/ 	.word	0x000000ff
        /*0504*/ 	.word	0x000000c0
        /*0508*/ 	.short	0x010a
        /*050a*/ 	.byte	0x0e
	.zero		1


	//   ....[62]....
        /*050c*/ 	.word	0x000032b0
        /*0510*/ 	.word	0x000000ff
        /*0514*/ 	.word	0x00000000
        /*0518*/ 	.short	0x010a
        /*051a*/ 	.byte	0x07
	.zero		1


	//   ....[63]....
        /*051c*/ 	.word	0x000033e0
        /*0520*/ 	.word	0x000000ff
        /*0524*/ 	.word	0x00000000
        /*0528*/ 	.short	0x010a
        /*052a*/ 	.byte	0x13
	.zero		1


	//   ....[64]....
        /*052c*/ 	.word	0x00003680
        /*0530*/ 	.word	0x000000ff
        /*0534*/ 	.word	0x00000000
        /*0538*/ 	.short	0x010a
        /*053a*/ 	.byte	0x05
	.zero		1


	//   ....[65]....
        /*053c*/ 	.word	0x00003710
        /*0540*/ 	.word	0x000000ff
        /*0544*/ 	.word	0x00000000
        /*0548*/ 	.short	0x010a
        /*054a*/ 	.byte	0x05
	.zero		1


	//   ....[66]....
        /*054c*/ 	.word	0x000037a0
        /*0550*/ 	.word	0x000000ff
        /*0554*/ 	.word	0x00000000
        /*0558*/ 	.short	0x010a
        /*055a*/ 	.byte	0x05
	.zero		1


	//   ....[67]....
        /*055c*/ 	.word	0x00003830
        /*0560*/ 	.word	0x000000ff
        /*0564*/ 	.word	0x00000000
        /*0568*/ 	.short	0x010a
        /*056a*/ 	.byte	0x06
	.zero		1


	//   ....[68]....
        /*056c*/ 	.word	0x00003c80
        /*0570*/ 	.word	0x00000000
        /*0574*/ 	.word	0x00000080
        /*0578*/ 	.short	0x010a
        /*057a*/ 	.byte	0xff
	.zero		1


	//   ....[69]....
        /*057c*/ 	.word	0x00003d70
        /*0580*/ 	.word	0x00000000
        /*0584*/ 	.word	0x00000000
        /*0588*/ 	.short	0x0101
        /*058a*/ 	.byte	0xff
	.zero		1


	//   ....[70]....
        /*058c*/ 	.word	0x00004090
        /*0590*/ 	.word	0x000000ff
        /*0594*/ 	.word	0x00000078
        /*0598*/ 	.short	0x010a
        /*059a*/ 	.byte	0x07
	.zero		1


	//   ....[71]....
        /*059c*/ 	.word	0x00004210
        /*05a0*/ 	.word	0x000000ff
        /*05a4*/ 	.word	0x00000068
        /*05a8*/ 	.short	0x010a
        /*05aa*/ 	.byte	0x07
	.zero		1


	//   ....[72]....
        /*05ac*/ 	.word	0x000048e0
        /*05b0*/ 	.word	0x000000ff
        /*05b4*/ 	.word	0x00000060
        /*05b8*/ 	.short	0x010b
        /*05ba*/ 	.byte	0x07
	.zero		1


	//   ....[73]....
        /*05bc*/ 	.word	0x00004910
        /*05c0*/ 	.word	0x000000ff
        /*05c4*/ 	.word	0x00000000
        /*05c8*/ 	.short	0x0101
        /*05ca*/ 	.byte	0x25
	.zero		1


	//   ....[74]....
        /*05cc*/ 	.word	0x00004960
        /*05d0*/ 	.word	0x00000000
        /*05d4*/ 	.word	0x00000068
        /*05d8*/ 	.short	0x010a
        /*05da*/ 	.byte	0xff
	.zero		1


	//   ....[75]....
        /*05dc*/ 	.word	0x00004c00
        /*05e0*/ 	.word	0x00000000
        /*05e4*/ 	.word	0x00000080
        /*05e8*/ 	.short	0x010a
        /*05ea*/ 	.byte	0xff
	.zero		1


	//   ....[76]....
        /*05ec*/ 	.word	0x00004cd0
        /*05f0*/ 	.word	0x00000000
        /*05f4*/ 	.word	0x00000000
        /*05f8*/ 	.short	0x0101
        /*05fa*/ 	.byte	0xff
	.zero		1


	//   ....[77]....
        /*05fc*/ 	.word	0x00005400
        /*0600*/ 	.word	0x000000ff
        /*0604*/ 	.word	0x00000060
        /*0608*/ 	.short	0x010a
        /*060a*/ 	.byte	0x2c
	.zero		1


	//   ....[78]....
        /*060c*/ 	.word	0x00005470
        /*0610*/ 	.word	0x000000ff
        /*0614*/ 	.word	0x000000a0
        /*0618*/ 	.short	0x010a
        /*061a*/ 	.byte	0x30
	.zero		1


	//   ....[79]....
        /*061c*/ 	.word	0x00005520
        /*0620*/ 	.word	0x000000ff
        /*0624*/ 	.word	0x00000060
        /*0628*/ 	.short	0x010a
        /*062a*/ 	.byte	0x2c
	.zero		1


	//   ....[80]....
        /*062c*/ 	.word	0x000057e0
        /*0630*/ 	.word	0x000000ff
        /*0634*/ 	.word	0x00000000
        /*0638*/ 	.short	0x0101
        /*063a*/ 	.byte	0x04
	.zero		1


	//   ....[81]....
        /*063c*/ 	.word	0x00005800
        /*0640*/ 	.word	0x000000ff
        /*0644*/ 	.word	0x000000a0
        /*0648*/ 	.short	0x010a
        /*064a*/ 	.byte	0x30
	.zero		1


	//   ....[82]....
        /*064c*/ 	.word	0x00007c80
        /*0650*/ 	.word	0x000000ff
        /*0654*/ 	.word	0x00000000
        /*0658*/ 	.short	0x0101
        /*065a*/ 	.byte	0x05
	.zero		1


	//   ....[83]....
        /*065c*/ 	.word	0x000086f0
        /*0660*/ 	.word	0x00000003
        /*0664*/ 	.word	0x000000f0
        /*0668*/ 	.short	0x010a
        /*066a*/ 	.byte	0xff
	.zero		1


	//   ....[84]....
        /*066c*/ 	.word	0x00008750
        /*0670*/ 	.word	0x00000002
        /*0674*/ 	.word	0x00000030
        /*0678*/ 	.short	0x010a
        /*067a*/ 	.byte	0xff
	.zero		1


	//   ....[85]....
        /*067c*/ 	.word	0x000087b0
        /*0680*/ 	.word	0x00000002
        /*0684*/ 	.word	0x00000030
        /*0688*/ 	.short	0x010a
        /*068a*/ 	.byte	0xff
	.zero		1


	//   ....[86]....
        /*068c*/ 	.word	0x00008800
        /*0690*/ 	.word	0x00000002
        /*0694*/ 	.word	0x00000080
        /*0698*/ 	.short	0x010a
        /*069a*/ 	.byte	0xff
	.zero		1


	//   ....[87]....
        /*069c*/ 	.word	0x00008860
        /*06a0*/ 	.word	0x00000000
        /*06a4*/ 	.word	0x00000000
        /*06a8*/ 	.short	0x010a
        /*06aa*/ 	.byte	0xff
	.zero		1


	//   ....[88]....
        /*06ac*/ 	.word	0x000088c0
        /*06b0*/ 	.word	0x00000000
        /*06b4*/ 	.word	0x00000000
        /*06b8*/ 	.short	0x010a
        /*06ba*/ 	.byte	0xff
	.zero		1


	//   ....[89]....
        /*06bc*/ 	.word	0x00008920
        /*06c0*/ 	.word	0x00000000
        /*06c4*/ 	.word	0x00000000
        /*06c8*/ 	.short	0x010a
        /*06ca*/ 	.byte	0xff
	.zero		1


	//   ....[90]....
        /*06cc*/ 	.word	0x00008980
        /*06d0*/ 	.word	0x00000000
        /*06d4*/ 	.word	0x00000000
        /*06d8*/ 	.short	0x010a
        /*06da*/ 	.byte	0xff
	.zero		1


	//   ....[91]....
        /*06dc*/ 	.word	0x000089e0
        /*06e0*/ 	.word	0x00000000
        /*06e4*/ 	.word	0x00000000
        /*06e8*/ 	.short	0x010a
        /*06ea*/ 	.byte	0xff
	.zero		1


	//   ....[92]....
        /*06ec*/ 	.word	0x00008a30
        /*06f0*/ 	.word	0x00000000
        /*06f4*/ 	.word	0x000000e0
        /*06f8*/ 	.short	0x010a
        /*06fa*/ 	.byte	0xff
	.zero		1


	//   ....[93]....
        /*06fc*/ 	.word	0x00008a90
        /*0700*/ 	.word	0x00000000
        /*0704*/ 	.word	0x00000090
        /*0708*/ 	.short	0x010a
        /*070a*/ 	.byte	0xff
	.zero		1


	//   ....[94]....
        /*070c*/ 	.word	0x00008ae0
        /*0710*/ 	.word	0x00000000
        /*0714*/ 	.word	0x00000080
        /*0718*/ 	.short	0x010a
        /*071a*/ 	.byte	0xff
	.zero		1


	//   ....[95]....
        /*071c*/ 	.word	0x00008b40
        /*0720*/ 	.word	0x00000000
        /*0724*/ 	.word	0x00000090
        /*0728*/ 	.short	0x010a
        /*072a*/ 	.byte	0xff
	.zero		1


	//   ....[96]....
        /*072c*/ 	.word	0x00008b90
        /*0730*/ 	.word	0x00000000
        /*0734*/ 	.word	0x00000080
        /*0738*/ 	.short	0x010a
        /*073a*/ 	.byte	0xff
	.zero		1


	//   ....[97]....
        /*073c*/ 	.word	0x00008bf0
        /*0740*/ 	.word	0x00000003
        /*0744*/ 	.word	0x000000c0
        /*0748*/ 	.short	0x010a
        /*074a*/ 	.byte	0xff
	.zero		1


	//   ....[98]....
        /*074c*/ 	.word	0x00008c50
        /*0750*/ 	.word	0x00000000
        /*0754*/ 	.word	0x00000000
        /*0758*/ 	.short	0x010a
        /*075a*/ 	.byte	0xff
	.zero		1


	//   ....[99]....
        /*075c*/ 	.word	0x00008cb0
        /*0760*/ 	.word	0x00000000
        /*0764*/ 	.word	0x00000000
        /*0768*/ 	.short	0x010a
        /*076a*/ 	.byte	0xff
	.zero		1


	//   ....[100]....
        /*076c*/ 	.word	0x00008d10
        /*0770*/ 	.word	0x00000000
        /*0774*/ 	.word	0x00000000
        /*0778*/ 	.short	0x010a
        /*077a*/ 	.byte	0xff
	.zero		1


	//   ....[101]....
        /*077c*/ 	.word	0x00008d70
        /*0780*/ 	.word	0x00000000
        /*0784*/ 	.word	0x00000000
        /*0788*/ 	.short	0x010a
        /*078a*/ 	.byte	0xff
	.zero		1


	//   ....[102]....
        /*078c*/ 	.word	0x00008dd0
        /*0790*/ 	.word	0x00000000
        /*0794*/ 	.word	0x00000000
        /*0798*/ 	.short	0x010a
        /*079a*/ 	.byte	0xff
	.zero		1


	//   ....[103]....
        /*079c*/ 	.word	0x00008e20
        /*07a0*/ 	.word	0x00000000
        /*07a4*/ 	.word	0x00000080
        /*07a8*/ 	.short	0x010a
        /*07aa*/ 	.byte	0xff
	.zero		1


	//   ....[104]....
        /*07ac*/ 	.word	0x00008e80
        /*07b0*/ 	.word	0x00000000
        /*07b4*/ 	.word	0x00000078
        /*07b8*/ 	.short	0x010a
        /*07ba*/ 	.byte	0xff
	.zero		1


	//   ....[105]....
        /*07bc*/ 	.word	0x00008ee0
        /*07c0*/ 	.word	0x00000000
        /*07c4*/ 	.word	0x00000068
        /*07c8*/ 	.short	0x010a
        /*07ca*/ 	.byte	0xff
	.zero		1


	//   ....[106]....
        /*07cc*/ 	.word	0x00008f30
        /*07d0*/ 	.word	0x00000000
        /*07d4*/ 	.word	0x00000080
        /*07d8*/ 	.short	0x010a
        /*07da*/ 	.byte	0xff
	.zero		1


	//   ....[107]....
        /*07dc*/ 	.word	0x00008f90
        /*07e0*/ 	.word	0x00000000
        /*07e4*/ 	.word	0x00000060
        /*07e8*/ 	.short	0x010a
        /*07ea*/ 	.byte	0xff
	.zero		1


	//   ....[108]....
        /*07ec*/ 	.word	0x00008ff0
        /*07f0*/ 	.word	0x00000003
        /*07f4*/ 	.word	0x000000a0
        /*07f8*/ 	.short	0x010a
        /*07fa*/ 	.byte	0xff
	.zero		1


	//----- nvinfo : EIATTR_NUM_MBARRIERS
	.align		4
.L_44:
        /*07fc*/ 	.byte	0x03, 0x38
        /*07fe*/ 	.short	0x0020


	//----- nvinfo : EIATTR_EXIT_INSTR_OFFSETS
	.align		4
        /*0800*/ 	.byte	0x04, 0x1c
        /*0802*/ 	.short	(.L_46 - .L_45)


	//   ....[0]....
.L_45:
        /*0804*/ 	.word	0x000025f0


	//   ....[1]....
        /*0808*/ 	.word	0x00002ae0


	//   ....[2]....
        /*080c*/ 	.word	0x00002b40


	//   ....[3]....
        /*0810*/ 	.word	0x00003a90


	//   ....[4]....
        /*0814*/ 	.word	0x00004990


	//   ....[5]....
        /*0818*/ 	.word	0x000049d0


	//   ....[6]....
        /*081c*/ 	.word	0x000086e0


	//----- nvinfo : EIATTR_MAX_THREADS
	.align		4
.L_46:
        /*0820*/ 	.byte	0x04, 0x05
        /*0822*/ 	.short	(.L_48 - .L_47)
.L_47:
        /*0824*/ 	.word	0x00000100
        /*0828*/ 	.word	0x00000001
        /*082c*/ 	.word	0x00000001


	//----- nvinfo : EIATTR_CRS_STACK_SIZE
	.align		4
.L_48:
        /*0830*/ 	.byte	0x04, 0x1e
        /*0832*/ 	.short	(.L_50 - .L_49)
.L_49:
        /*0834*/ 	.word	0x00000000


	//----- nvinfo : EIATTR_CBANK_PARAM_SIZE
	.align		4
.L_50:
        /*0838*/ 	.byte	0x03, 0x19
        /*083a*/ 	.short	0x0800


	//----- nvinfo : EIATTR_PARAM_CBANK
	.align		4
        /*083c*/ 	.byte	0x04, 0x0a
        /*083e*/ 	.short	(.L_52 - .L_51)
	.align		4
.L_51:
        /*0840*/ 	.word	index@(.nv.constant0._ZN7cutlass13device_kernelINS_4gemm6kernel13GemmUniversalIN4cute5tupleIJiiiiEEENS1_10collective13CollectiveMmaINS1_35MainloopSm100TmaUmmaWarpSpecializedILi6ELi2ELi4ENS5_IJNS4_1CILi1EEESB_SB_EEEEENS5_IJNSA_ILi64EEENSA_ILi176EEENSA_ILi128EEEEEEaNS5_IJlSB_lEEEaSI_NS4_8TiledMMAINS4_8MMA_AtomIJNS4_15SM100_MMA_S8_SSIaaiLi64ELi176ELNS4_4UMMA5MajorE0ELSN_0ELNSM_8SaturateE0EEEEEENS4_6LayoutISC_NS5_IJNSA_ILi0EEESS_SS_EEEEENS5_IJNS4_10UnderscoreESV_SV_EEEEENS4_13SM90_TMA_LOADENS4_14ComposedLayoutINS4_7SwizzleILi3ELi4ELi3EEENS4_18smem_ptr_flag_bitsILi8EEENSR_INS5_IJNSA_ILi8EEESG_EEENS5_IJSG_SB_EEEEEEEvNS4_8identityESY_S18_vS19_EENS_8epilogue10collective18CollectiveEpilogueINS1B_23Sm100TmaWarpSpecializedILi1ELi1ELi88ELb0ELb0EEEJSH_NS5_IJNSR_ISE_SB_EENSR_ISF_SB_EEEEEaSI_aSI_NS1B_6fusion15FusionCallbacksIS1F_NS1J_17LinearCombinationIaiaiLNS_15FloatRoundStyleE2EEESH_S1I_JEEENS4_5SM1004TMEM4LOAD25SM100_TMEM_LOAD_16dp32b8xESY_NSZ_INS10_ILi0ELi4ELi3EEES13_NSR_INS5_IJS14_NSA_ILi16EEEEEENS5_IJS1U_SB_EEEEEEENS4_39AutoVectorizingCopyWithAssumedAlignmentILi128EEENS4_14SM90_TMA_STOREES1Y_S20_S20_EEEvvEEEEvNT_6ParamsE)
        /*0844*/ 	.short	0x0380
        /*0846*/ 	.short	0x0800


	//----- nvinfo : EIATTR_SW_WAR
	.align		4
.L_52:
        /*0848*/ 	.byte	0x04, 0x36
        /*084a*/ 	.short	(.L_54 - .L_53)
.L_53:
        /*084c*/ 	.word	0x00000008
.L_54:


//--------------------- .nv.callgraph             --------------------------
	.section	.nv.callgraph,"",@"SHT_CUDA_CALLGRAPH"
	.align	4
	.sectionentsize	8
	.align		4
        /*0000*/ 	.word	0x00000000
	.align		4
        /*0004*/ 	.word	0xffffffff
	.align		4
        /*0008*/ 	.word	index@(_ZN7cutlass13device_kernelINS_4gemm6kernel13GemmUniversalIN4cute5tupleIJiiiiEEENS1_10collective13CollectiveMmaINS1_35MainloopSm100TmaUmmaWarpSpecializedILi6ELi2ELi4ENS5_IJNS4_1CILi1EEESB_SB_EEEEENS5_IJNSA_ILi64EEENSA_ILi176EEENSA_ILi128EEEEEEaNS5_IJlSB_lEEEaSI_NS4_8TiledMMAINS4_8MMA_AtomIJNS4_15SM100_MMA_S8_SSIaaiLi64ELi176ELNS4_4UMMA5MajorE0ELSN_0ELNSM_8SaturateE0EEEEEENS4_6LayoutISC_NS5_IJNSA_ILi0EEESS_SS_EEEEENS5_IJNS4_10UnderscoreESV_SV_EEEEENS4_13SM90_TMA_LOADENS4_14ComposedLayoutINS4_7SwizzleILi3ELi4ELi3EEENS4_18smem_ptr_flag_bitsILi8EEENSR_INS5_IJNSA_ILi8EEESG_EEENS5_IJSG_SB_EEEEEEEvNS4_8identityESY_S18_vS19_EENS_8epilogue10collective18CollectiveEpilogueINS1B_23Sm100TmaWarpSpecializedILi1ELi1ELi88ELb0ELb0EEEJSH_NS5_IJNSR_ISE_SB_EENSR_ISF_SB_EEEEEaSI_aSI_NS1B_6fusion15FusionCallbacksIS1F_NS1J_17LinearCombinationIaiaiLNS_15FloatRoundStyleE2EEESH_S1I_JEEENS4_5SM1004TMEM4LOAD25SM100_TMEM_LOAD_16dp32b8xESY_NSZ_INS10_ILi0ELi4ELi3EEES13_NSR_INS5_IJS14_NSA_ILi16EEEEEENS5_IJS1U_SB_EEEEEEENS4_39AutoVectorizingCopyWithAssumedAlignmentILi128EEENS4_14SM90_TMA_STOREES1Y_S20_S20_EEEvvEEEEvNT_6ParamsE)
	.align		4
        /*000c*/ 	.word	index@(__assertfail)
	.align		4
        /*0010*/ 	.word	0x00000000
	.align		4
        /*0014*/ 	.word	0xfffffffe
	.align		4
        /*0018*/ 	.word	0x00000000
	.align		4
        /*001c*/ 	.word	0xfffffffd
	.align		4
        /*0020*/ 	.word	0x00000000
	.align		4
        /*0024*/ 	.word	0xfffffffc


//--------------------- .nv.constant4             --------------------------
	.section	.nv.constant4,"a",@progbits
	.align	8
	.align		8
.nv.constant4:
        /*0000*/ 	.dword	__assertfail
	.align		8
        /*0008*/ 	.dword	__unnamed_1
	.align		8
        /*0010*/ 	.dword	_ZN40_INTERNAL_0f707181_4_k_cu_440a3661_314474cuda3std3__45__cpo5beginE
	.align		8
        /*0018*/ 	.dword	_ZN40_INTERNAL_0f707181_4_k_cu_440a3661_314474cuda3std3__45__cpo3endE
	.align		8
        /*0020*/ 	.dword	_ZN40_INTERNAL_0f707181_4_k_cu_440a3661_314474cuda3std3__45__cpo6cbeginE
	.align		8
        /*0028*/ 	.dword	_ZN40_INTERNAL_0f707181_4_k_cu_440a3661_314474cuda3std3__45__cpo4cendE
	.align		8
        /*0030*/ 	.dword	_ZN40_INTERNAL_0f707181_4_k_cu_440a3661_314474cuda3std3__442_GLOBAL__N__0f707181_4_k_cu_440a3661_314476ignoreE
	.align		8
        /*0038*/ 	.dword	_ZN40_INTERNAL_0f707181_4_k_cu_440a3661_314474cuda3std3__419piecewise_constructE
	.align		8
        /*0040*/ 	.dword	_ZN40_INTERNAL_0f707181_4_k_cu_440a3661_314474cuda3std3__48in_placeE
	.align		8
        /*0048*/ 	.dword	_ZN40_INTERNAL_0f707181_4_k_cu_440a3661_314474cuda3std6ranges3__45__cpo4swapE
	.align		8
        /*0050*/ 	.dword	_ZN40_INTERNAL_0f707181_4_k_cu_440a3661_314474cuda3std6ranges3__45__cpo9iter_moveE
	.align		8
        /*0058*/ 	.dword	_ZN40_INTERNAL_0f707181_4_k_cu_440a3661_314474cute7productE
	.align		8
        /*0060*/ 	.dword	_ZN40_INTERNAL_0f707181_4_k_cu_440a3661_314474cute1_E
	.align		8
        /*0068*/ 	.dword	$str$25
	.align		8
        /*0070*/ 	.dword	$str$26


//--------------------- .text._ZN7cutlass13device_kernelINS_4gemm6kernel13GemmUniversalIN4cute5tupleIJiiiiEEENS1_10collective13CollectiveMmaINS1_35MainloopSm100TmaUmmaWarpSpecializedILi6ELi2ELi4ENS5_IJNS4_1CILi1EEESB_SB_EEEEENS5_IJNSA_ILi64EEENSA_ILi176EEENSA_ILi128EEEEEEaNS5_IJlSB_lEEEaSI_NS4_8TiledMMAINS4_8MMA_AtomIJNS4_15SM100_MMA_S8_SSIaaiLi64ELi176ELNS4_4UMMA5MajorE0ELSN_0ELNSM_8SaturateE0EEEEEENS4_6LayoutISC_NS5_IJNSA_ILi0EEESS_SS_EEEEENS5_IJNS4_10UnderscoreESV_SV_EEEEENS4_13SM90_TMA_LOADENS4_14ComposedLayoutINS4_7SwizzleILi3ELi4ELi3EEENS4_18smem_ptr_flag_bitsILi8EEENSR_INS5_IJNSA_ILi8EEESG_EEENS5_IJSG_SB_EEEEEEEvNS4_8identityESY_S18_vS19_EENS_8epilogue10collective18CollectiveEpilogueINS1B_23Sm100TmaWarpSpecializedILi1ELi1ELi88ELb0ELb0EEEJSH_NS5_IJNSR_ISE_SB_EENSR_ISF_SB_EEEEEaSI_aSI_NS1B_6fusion15FusionCallbacksIS1F_NS1J_17LinearCombinationIaiaiLNS_15FloatRoundStyleE2EEESH_S1I_JEEENS4_5SM1004TMEM4LOAD25SM100_TMEM_LOAD_16dp32b8xESY_NSZ_INS10_ILi0ELi4ELi3EEES13_NSR_INS5_IJS14_NSA_ILi16EEEEEENS5_IJS1U_SB_EEEEEEENS4_39AutoVectorizingCopyWithAssumedAlignmentILi128EEENS4_14SM90_TMA_STOREES1Y_S20_S20_EEEvvEEEEvNT_6ParamsE --------------------------
	.section	.text._ZN7cutlass13device_kernelINS_4gemm6kernel13GemmUniversalIN4cute5tupleIJiiiiEEENS1_10collective13CollectiveMmaINS1_35MainloopSm100TmaUmmaWarpSpecializedILi6ELi2ELi4ENS5_IJNS4_1CILi1EEESB_SB_EEEEENS5_IJNSA_ILi64EEENSA_ILi176EEENSA_ILi128EEEEEEaNS5_IJlSB_lEEEaSI_NS4_8TiledMMAINS4_8MMA_AtomIJNS4_15SM100_MMA_S8_SSIaaiLi64ELi176ELNS4_4UMMA5MajorE0ELSN_0ELNSM_8SaturateE0EEEEEENS4_6LayoutISC_NS5_IJNSA_ILi0EEESS_SS_EEEEENS5_IJNS4_10UnderscoreESV_SV_EEEEENS4_13SM90_TMA_LOADENS4_14ComposedLayoutINS4_7SwizzleILi3ELi4ELi3EEENS4_18smem_ptr_flag_bitsILi8EEENSR_INS5_IJNSA_ILi8EEESG_EEENS5_IJSG_SB_EEEEEEEvNS4_8identityESY_S18_vS19_EENS_8epilogue10collective18CollectiveEpilogueINS1B_23Sm100TmaWarpSpecializedILi1ELi1ELi88ELb0ELb0EEEJSH_NS5_IJNSR_ISE_SB_EENSR_ISF_SB_EEEEEaSI_aSI_NS1B_6fusion15FusionCallbacksIS1F_NS1J_17LinearCombinationIaiaiLNS_15FloatRoundStyleE2EEESH_S1I_JEEENS4_5SM1004TMEM4LOAD25SM100_TMEM_LOAD_16dp32b8xESY_NSZ_INS10_ILi0ELi4ELi3EEES13_NSR_INS5_IJS14_NSA_ILi16EEEEEENS5_IJS1U_SB_EEEEEEENS4_39AutoVectorizingCopyWithAssumedAlignmentILi128EEENS4_14SM90_TMA_STOREES1Y_S20_S20_EEEvvEEEEvNT_6ParamsE,"ax",@progbits
	.align	128
.text._ZN7cutlass13device_kernelINS_4gemm6kernel13GemmUniversalIN4cute5tupleIJiiiiEEENS1_10collective13CollectiveMmaINS1_35MainloopSm100TmaUmmaWarpSpecializedILi6ELi2ELi4ENS5_IJNS4_1CILi1EEESB_SB_EEEEENS5_IJNSA_ILi64EEENSA_ILi176EEENSA_ILi128EEEEEEaNS5_IJlSB_lEEEaSI_NS4_8TiledMMAINS4_8MMA_AtomIJNS4_15SM100_MMA_S8_SSIaaiLi64ELi176ELNS4_4UMMA5MajorE0ELSN_0ELNSM_8SaturateE0EEEEEENS4_6LayoutISC_NS5_IJNSA_ILi0EEESS_SS_EEEEENS5_IJNS4_10UnderscoreESV_SV_EEEEENS4_13SM90_TMA_LOADENS4_14ComposedLayoutINS4_7SwizzleILi3ELi4ELi3EEENS4_18smem_ptr_flag_bitsILi8EEENSR_INS5_IJNSA_ILi8EEESG_EEENS5_IJSG_SB_EEEEEEEvNS4_8identityESY_S18_vS19_EENS_8epilogue10collective18CollectiveEpilogueINS1B_23Sm100TmaWarpSpecializedILi1ELi1ELi88ELb0ELb0EEEJSH_NS5_IJNSR_ISE_SB_EENSR_ISF_SB_EEEEEaSI_aSI_NS1B_6fusion15FusionCallbacksIS1F_NS1J_17LinearCombinationIaiaiLNS_15FloatRoundStyleE2EEESH_S1I_JEEENS4_5SM1004TMEM4LOAD25SM100_TMEM_LOAD_16dp32b8xESY_NSZ_INS10_ILi0ELi4ELi3EEES13_NSR_INS5_IJS14_NSA_ILi16EEEEEENS5_IJS1U_SB_EEEEEEENS4_39AutoVectorizingCopyWithAssumedAlignmentILi128EEENS4_14SM90_TMA_STOREES1Y_S20_S20_EEEvvEEEEvNT_6ParamsE:
        .type           _ZN7cutlass13device_kernelINS_4gemm6kernel13GemmUniversalIN4cute5tupleIJiiiiEEENS1_10collective13CollectiveMmaINS1_35MainloopSm100TmaUmmaWarpSpecializedILi6ELi2ELi4ENS5_IJNS4_1CILi1EEESB_SB_EEEEENS5_IJNSA_ILi64EEENSA_ILi176EEENSA_ILi128EEEEEEaNS5_IJlSB_lEEEaSI_NS4_8TiledMMAINS4_8MMA_AtomIJNS4_15SM100_MMA_S8_SSIaaiLi64ELi176ELNS4_4UMMA5MajorE0ELSN_0ELNSM_8SaturateE0EEEEEENS4_6LayoutISC_NS5_IJNSA_ILi0EEESS_SS_EEEEENS5_IJNS4_10UnderscoreESV_SV_EEEEENS4_13SM90_TMA_LOADENS4_14ComposedLayoutINS4_7SwizzleILi3ELi4ELi3EEENS4_18smem_ptr_flag_bitsILi8EEENSR_INS5_IJNSA_ILi8EEESG_EEENS5_IJSG_SB_EEEEEEEvNS4_8identityESY_S18_vS19_EENS_8epilogue10collective18CollectiveEpilogueINS1B_23Sm100TmaWarpSpecializedILi1ELi1ELi88ELb0ELb0EEEJSH_NS5_IJNSR_ISE_SB_EENSR_ISF_SB_EEEEEaSI_aSI_NS1B_6fusion15FusionCallbacksIS1F_NS1J_17LinearCombinationIaiaiLNS_15FloatRoundStyleE2EEESH_S1I_JEEENS4_5SM1004TMEM4LOAD25SM100_TMEM_LOAD_16dp32b8xESY_NSZ_INS10_ILi0ELi4ELi3EEES13_NSR_INS5_IJS14_NSA_ILi16EEEEEENS5_IJS1U_SB_EEEEEEENS4_39AutoVectorizingCopyWithAssumedAlignmentILi128EEENS4_14SM90_TMA_STOREES1Y_S20_S20_EEEvvEEEEvNT_6ParamsE,@function
        .size           _ZN7cutlass13device_kernelINS_4gemm6kernel13GemmUniversalIN4cute5tupleIJiiiiEEENS1_10collective13CollectiveMmaINS1_35MainloopSm100TmaUmmaWarpSpecializedILi6ELi2ELi4ENS5_IJNS4_1CILi1EEESB_SB_EEEEENS5_IJNSA_ILi64EEENSA_ILi176EEENSA_ILi128EEEEEEaNS5_IJlSB_lEEEaSI_NS4_8TiledMMAINS4_8MMA_AtomIJNS4_15SM100_MMA_S8_SSIaaiLi64ELi176ELNS4_4UMMA5MajorE0ELSN_0ELNSM_8SaturateE0EEEEEENS4_6LayoutISC_NS5_IJNSA_ILi0EEESS_SS_EEEEENS5_IJNS4_10UnderscoreESV_SV_EEEEENS4_13SM90_TMA_LOADENS4_14ComposedLayoutINS4_7SwizzleILi3ELi4ELi3EEENS4_18smem_ptr_flag_bitsILi8EEENSR_INS5_IJNSA_ILi8EEESG_EEENS5_IJSG_SB_EEEEEEEvNS4_8identityESY_S18_vS19_EENS_8epilogue10collective18CollectiveEpilogueINS1B_23Sm100TmaWarpSpecializedILi1ELi1ELi88ELb0ELb0EEEJSH_NS5_IJNSR_ISE_SB_EENSR_ISF_SB_EEEEEaSI_aSI_NS1B_6fusion15FusionCallbacksIS1F_NS1J_17LinearCombinationIaiaiLNS_15FloatRoundStyleE2EEESH_S1I_JEEENS4_5SM1004TMEM4LOAD25SM100_TMEM_LOAD_16dp32b8xESY_NSZ_INS10_ILi0ELi4ELi3EEES13_NSR_INS5_IJS14_NSA_ILi16EEEEEENS5_IJS1U_SB_EEEEEEENS4_39AutoVectorizingCopyWithAssumedAlignmentILi128EEENS4_14SM90_TMA_STOREES1Y_S20_S20_EEEvvEEEEvNT_6ParamsE,(.L_x_141 - _ZN7cutlass13device_kernelINS_4gemm6kernel13GemmUniversalIN4cute5tupleIJiiiiEEENS1_10collective13CollectiveMmaINS1_35MainloopSm100TmaUmmaWarpSpecializedILi6ELi2ELi4ENS5_IJNS4_1CILi1EEESB_SB_EEEEENS5_IJNSA_ILi64EEENSA_ILi176EEENSA_ILi128EEEEEEaNS5_IJlSB_lEEEaSI_NS4_8TiledMMAINS4_8MMA_AtomIJNS4_15SM100_MMA_S8_SSIaaiLi64ELi176ELNS4_4UMMA5MajorE0ELSN_0ELNSM_8SaturateE0EEEEEENS4_6LayoutISC_NS5_IJNSA_ILi0EEESS_SS_EEEEENS5_IJNS4_10UnderscoreESV_SV_EEEEENS4_13SM90_TMA_LOADENS4_14ComposedLayoutINS4_7SwizzleILi3ELi4ELi3EEENS4_18smem_ptr_flag_bitsILi8EEENSR_INS5_IJNSA_ILi8EEESG_EEENS5_IJSG_SB_EEEEEEEvNS4_8identityESY_S18_vS19_EENS_8epilogue10collective18CollectiveEpilogueINS1B_23Sm100TmaWarpSpecializedILi1ELi1ELi88ELb0ELb0EEEJSH_NS5_IJNSR_ISE_SB_EENSR_ISF_SB_EEEEEaSI_aSI_NS1B_6fusion15FusionCallbacksIS1F_NS1J_17LinearCombinationIaiaiLNS_15FloatRoundStyleE2EEESH_S1I_JEEENS4_5SM1004TMEM4LOAD25SM100_TMEM_LOAD_16dp32b8xESY_NSZ_INS10_ILi0ELi4ELi3EEES13_NSR_INS5_IJS14_NSA_ILi16EEEEEENS5_IJS1U_SB_EEEEEEENS4_39AutoVectorizingCopyWithAssumedAlignmentILi128EEENS4_14SM90_TMA_STOREES1Y_S20_S20_EEEvvEEEEvNT_6ParamsE)
        .other          _ZN7cutlass13device_kernelINS_4gemm6kernel13GemmUniversalIN4cute5tupleIJiiiiEEENS1_10collective13CollectiveMmaINS1_35MainloopSm100TmaUmmaWarpSpecializedILi6ELi2ELi4ENS5_IJNS4_1CILi1EEESB_SB_EEEEENS5_IJNSA_ILi64EEENSA_ILi176EEENSA_ILi128EEEEEEaNS5_IJlSB_lEEEaSI_NS4_8TiledMMAINS4_8MMA_AtomIJNS4_15SM100_MMA_S8_SSIaaiLi64ELi176ELNS4_4UMMA5MajorE0ELSN_0ELNSM_8SaturateE0EEEEEENS4_6LayoutISC_NS5_IJNSA_ILi0EEESS_SS_EEEEENS5_IJNS4_10UnderscoreESV_SV_EEEEENS4_13SM90_TMA_LOADENS4_14ComposedLayoutINS4_7SwizzleILi3ELi4ELi3EEENS4_18smem_ptr_flag_bitsILi8EEENSR_INS5_IJNSA_ILi8EEESG_EEENS5_IJSG_SB_EEEEEEEvNS4_8identityESY_S18_vS19_EENS_8epilogue10collective18CollectiveEpilogueINS1B_23Sm100TmaWarpSpecializedILi1ELi1ELi88ELb0ELb0EEEJSH_NS5_IJNSR_ISE_SB_EENSR_ISF_SB_EEEEEaSI_aSI_NS1B_6fusion15FusionCallbacksIS1F_NS1J_17LinearCombinationIaiaiLNS_15FloatRoundStyleE2EEESH_S1I_JEEENS4_5SM1004TMEM4LOAD25SM100_TMEM_LOAD_16dp32b8xESY_NSZ_INS10_ILi0ELi4ELi3EEES13_NSR_INS5_IJS14_NSA_ILi16EEEEEENS5_IJS1U_SB_EEEEEEENS4_39AutoVectorizingCopyWithAssumedAlignmentILi128EEENS4_14SM90_TMA_STOREES1Y_S20_S20_EEEvvEEEEvNT_6ParamsE,@"STO_CUDA_ENTRY STV_DEFAULT"
_ZN7cutlass13device_kernelINS_4gemm6kernel13GemmUniversalIN4cute5tupleIJiiiiEEENS1_10collective13CollectiveMmaINS1_35MainloopSm100TmaUmmaWarpSpecializedILi6ELi2ELi4ENS5_IJNS4_1CILi1EEESB_SB_EEEEENS5_IJNSA_ILi64EEENSA_ILi176EEENSA_ILi128EEEEEEaNS5_IJlSB_lEEEaSI_NS4_8TiledMMAINS4_8MMA_AtomIJNS4_15SM100_MMA_S8_SSIaaiLi64ELi176ELNS4_4UMMA5MajorE0ELSN_0ELNSM_8SaturateE0EEEEEENS4_6LayoutISC_NS5_IJNSA_ILi0EEESS_SS_EEEEENS5_IJNS4_10UnderscoreESV_SV_EEEEENS4_13SM90_TMA_LOADENS4_14ComposedLayoutINS4_7SwizzleILi3ELi4ELi3EEENS4_18smem_ptr_flag_bitsILi8EEENSR_INS5_IJNSA_ILi8EEESG_EEENS5_IJSG_SB_EEEEEEEvNS4_8identityESY_S18_vS19_EENS_8epilogue10collective18CollectiveEpilogueINS1B_23Sm100TmaWarpSpecializedILi1ELi1ELi88ELb0ELb0EEEJSH_NS5_IJNSR_ISE_SB_EENSR_ISF_SB_EEEEEaSI_aSI_NS1B_6fusion15FusionCallbacksIS1F_NS1J_17LinearCombinationIaiaiLNS_15FloatRoundStyleE2EEESH_S1I_JEEENS4_5SM1004TMEM4LOAD25SM100_TMEM_LOAD_16dp32b8xESY_NSZ_INS10_ILi0ELi4ELi3EEES13_NSR_INS5_IJS14_NSA_ILi16EEEEEENS5_IJS1U_SB_EEEEEEENS4_39AutoVectorizingCopyWithAssumedAlignmentILi128EEENS4_14SM90_TMA_STOREES1Y_S20_S20_EEEvvEEEEvNT_6ParamsE:
[----:B------:R-:W1:Y:S01]  /*0000*/  LDC R1, c[0x0][0x37c] ;  /* 0x0000df00ff017b82 */ /* 0x000e620000000800 */
[----:B------:R-:W2:Y:S01]  /*0010*/  S2R R212, SR_TID.X ;  /* 0x0000000000d47919 */ /* 0x000ea20000002100 */
[----:B------:R-:W3:Y:S01]  /*0020*/  LDCU.64 UR4, c[0x0][0x890] ;  /* 0x00011200ff0477ac */ /* 0x000ee20008000a00 */
[----:B------:R-:W-:Y:S02]  /*0030*/  PRMT R202, RZ, 0x7610, R202 ;  /* 0x00007610ffca7816 */ /* 0x000fe400000000ca */
[----:B------:R-:W-:Y:S01]  /*0040*/  ELECT P5, URZ, PT ;  /* 0x0000000000ff782f */ /* 0x000fe200038a0000 */
[----:B------:R-:W4:Y:S01]  /*0050*/  LDCU.64 UR46, c[0x0][0x358] ;  /* 0x00006b00ff2e77ac */ /* 0x000f220008000a00 */
[----:B---3--:R-:W-:-:S04]  /*0060*/  UISETP.NE.U32.AND UP0, UPT, UR4, URZ, UPT ;  /* 0x000000ff0400728c */ /* 0x008fc8000bf05070 */
[----:B------:R-:W-:Y:S01]  /*0070*/  UISETP.NE.AND.EX UP0, UPT, UR5, URZ, UPT, UP0 ;  /* 0x000000ff0500728c */ /* 0x000fe2000bf05300 */
[----:B--2---:R-:W-:-:S05]  /*0080*/  SHF.R.U32.HI R207, RZ, 0x5, R212 ;  /* 0x00000005ffcf7819 */ /* 0x004fca00000116d4 */
[----:B------:R-:W2:Y:S02]  /*0090*/  SHFL.IDX PT, R0, R207, RZ, 0x1f ;  /* 0x00001fffcf007589 */ /* 0x000ea400000e0000 */
[----:B--2---:R-:W-:Y:S01]  /*00a0*/  R2UR UR8, R0 ;  /* 0x00000000000872ca */ /* 0x004fe200000e0000 */
[----:B-1--4-:R-:W-:-:S14]  /*00b0*/  BRA.U UP0, `(.L_x_0) ;  /* 0x00000001002c7547 */ /* 0x012fdc000b800000 */
[----:B------:R-:W1:Y:S02]  /*00c0*/  LDCU.64 UR6, c[0x0][0x888] ;  /* 0x00011100ff0677ac */ /* 0x000e640008000a00 */
[----:B-1----:R-:W-:-:S04]  /*00d0*/  UISETP.NE.U32.AND UP0, UPT, UR6, URZ, UPT ;  /* 0x000000ff0600728c */ /* 0x002fc8000bf05070 */
[----:B------:R-:W-:-:S09]  /*00e0*/  UISETP.NE.AND.EX UP0, UPT, UR7, URZ, UPT, UP0 ;  /* 0x000000ff0700728c */ /* 0x000fd2000bf05300 */
[----:B------:R-:W-:Y:S05]  /*00f0*/  BRA.U !UP0, `(.L_x_1) ;  /* 0x0000000108147547 */ /* 0x000fea000b800000 */
[----:B------:R-:W1:Y:S02]  /*0100*/  LDC.64 R2, c[0x0][0x888] ;  /* 0x00022200ff027b82 */ /* 0x000e640000000a00 */
[----:B-1----:R-:W2:Y:S01]  /*0110*/  LDG.E R0, desc[UR46][R2.64] ;  /* 0x0000002e02007981 */ /* 0x002ea2000c1e1900 */
[----:B------:R-:W-:Y:S01]  /*0120*/  HFMA2 R202, -RZ, RZ, 0, 5.9604644775390625e-08 ;  /* 0x00000001ffca7431 */ /* 0x000fe200000001ff */
[----:B--2---:R-:W-:Y:S01]  /*0130*/  R2UR UR39, R0 ;  /* 0x00000000002772ca */ /* 0x004fe200000e0000 */
[----:B------:R-:W-:Y:S05]  /*0140*/  BRA `(.L_x_0) ;  /* 0x0000000000087947 */ /* 0x000fea0003800000 */
.L_x_1:
[----:B------:R-:W-:Y:S01]  /*0150*/  HFMA2 R202, -RZ, RZ, 0, 5.9604644775390625e-08 ;  /* 0x00000001ffca7431 */ /* 0x000fe200000001ff */
[----:B------:R-:W1:Y:S02]  /*0160*/  LDCU UR39, c[0x0][0x880] ;  /* 0x00011000ff2777ac */ /* 0x000e640008000800 */
.L_x_0:
[----:B------:R-:W2:Y:S02]  /*0170*/  LDCU.64 UR6, c[0x0][0x8b0] ;  /* 0x00011600ff0677ac */ /* 0x000ea40008000a00 */
[----:B--2---:R-:W-:-:S04]  /*0180*/  UISETP.NE.U32.AND UP0, UPT, UR6, URZ, UPT ;  /* 0x000000ff0600728c */ /* 0x004fc8000bf05070 */
[----:B------:R-:W-:-:S09]  /*0190*/  UISETP.NE.AND.EX UP0, UPT, UR7, URZ, UPT, UP0 ;  /* 0x000000ff0700728c */ /* 0x000fd2000bf05300 */
[----:B------:R-:W-:Y:S05]  /*01a0*/  BRA.U UP0, `(.L_x_2) ;  /* 0x0000000100207547 */ /* 0x000fea000b800000 */
[----:B------:R-:W2:Y:S02]  /*01b0*/  LDCU.64 UR6, c[0x0][0x8a8] ;  /* 0x00011500ff0677ac */ /* 0x000ea40008000a00 */
[----:B--2---:R-:W-:-:S04]  /*01c0*/  UISETP.NE.U32.AND UP0, UPT, UR6, URZ, UPT ;  /* 0x000000ff0600728c */ /* 0x004fc8000bf05070 */
[----:B------:R-:W-:-:S09]  /*01d0*/  UISETP.NE.AND.EX UP0, UPT, UR7, URZ, UPT, UP0 ;  /* 0x000000ff0700728c */ /* 0x000fd2000bf05300 */
[----:B------:R-:W-:Y:S05]  /*01e0*/  BRA.U !UP0, `(.L_x_3) ;  /* 0x00000001080c7547 */ /* 0x000fea000b800000 */
[----:B------:R-:W2:Y:S02]  /*01f0*/  LDC.64 R106, c[0x0][0x8a8] ;  /* 0x00022a00ff6a7b82 */ /* 0x000ea40000000a00 */
[----:B--2---:R2:W5:Y:S01]  /*0200*/  LDG.E R106, desc[UR46][R106.64] ;  /* 0x0000002e6a6a7981 */ /* 0x004562000c1e1900 */
[----:B------:R-:W-:Y:S05]  /*0210*/  BRA `(.L_x_2) ;  /* 0x0000000000047947 */ /* 0x000fea0003800000 */
.L_x_3:
[----:B------:R-:W3:Y:S02]  /*0220*/  LDC R106, c[0x0][0x8a0] ;  /* 0x00022800ff6a7b82 */ /* 0x000ee40000000800 */
.L_x_2:
[----:B------:R-:W-:Y:S01]  /*0230*/  IMAD.U32 R0, RZ, RZ, UR8 ;  /* 0x00000008ff007e24 */ /* 0x000fe2000f8e00ff */
[----:B------:R-:W-:Y:S04]  /*0240*/  BSSY.RECONVERGENT B0, `(.L_x_4) ;  /* 0x000000c000007945 */ /* 0x000fe80003800200 */
[C---:B------:R-:W-:Y:S02]  /*0250*/  ISETP.NE.OR P1, PT, R0.reuse, 0x1, !P5 ;  /* 0x000000010000780c */ /* 0x040fe40006f25670 */
[----:B------:R-:W-:-:S11]  /*0260*/  ISETP.NE.OR P0, PT, R0, 0x3, !P5 ;  /* 0x000000030000780c */ /* 0x000fd60006f05670 */
[----:B------:R-:W-:Y:S05]  /*0270*/  @P1 BRA `(.L_x_5) ;  /* 0x0000000000201947 */ /* 0x000fea0003800000 */
[----:B------:R-:W4:Y:S02]  /*0280*/  LDCU.64 UR6, c[0x0][0x348] ;  /* 0x00006900ff0677ac */ /* 0x000f240008000a00 */
[----:B----4-:R-:W-:Y:S02]  /*0290*/  UIADD3 UR10, UP1, UPT, UR6, 0x80, URZ ;  /* 0x00000080060a7890 */ /* 0x010fe4000ff3e0ff */
[----:B------:R-:W-:Y:S02]  /*02a0*/  UIADD3 UR6, UP0, UPT, UR6, 0x180, URZ ;  /* 0x0000018006067890 */ /* 0x000fe4000ff1e0ff */
[----:B------:R-:W-:Y:S02]  /*02b0*/  UIADD3.X UR11, UPT, UPT, URZ, UR7, URZ, UP1, !UPT ;  /* 0x00000007ff0b7290 */ /* 0x000fe40008ffe4ff */
[----:B------:R-:W-:-:S07]  /*02c0*/  UIADD3.X UR7, UPT, UPT, URZ, UR7, URZ, UP0, !UPT ;  /* 0x00000007ff077290 */ /* 0x000fce00087fe4ff */
[----:B------:R4:W-:Y:S02]  /*02d0*/  UTMACCTL.PF [UR10] ;  /* 0x000000000a0079b9 */ /* 0x0009e40008040000 */
[----:B------:R4:W-:Y:S02]  /*02e0*/  UTMACCTL.PF [UR6] ;  /* 0x00000000060079b9 */ /* 0x0009e40008040000 */
[----:B----4-:R-:W-:Y:S01]  /*02f0*/  NOP ;  /* 0x0000000000007918 */ /* 0x010fe20000000000 */
.L_x_5:
[----:B-1----:R-:W-:Y:S05]  /*0300*/  BSYNC.RECONVERGENT B0 ;  /* 0x0000000000007941 */ /* 0x002fea0003800200 */
.L_x_4:
[----:B------:R-:W-:Y:S04]  /*0310*/  BSSY.RECONVERGENT B0, `(.L_x_6) ;  /* 0x000000a000007945 */ /* 0x000fe80003800200 */
[----:B------:R-:W-:Y:S05]  /*0320*/  @P0 BRA `(.L_x_7) ;  /* 0x0000000000200947 */ /* 0x000fea0003800000 */
[----:B------:R-:W1:Y:S02]  /*0330*/  LDCU.64 UR6, c[0x0][0x348] ;  /* 0x00006900ff0677ac */ /* 0x000e640008000a00 */
[----:B-1----:R-:W-:Y:S02]  /*0340*/  UIADD3 UR10, UP1, UPT, UR6, 0x580, URZ ;  /* 0x00000580060a7890 */ /* 0x002fe4000ff3e0ff */
[----:B------:R-:W-:Y:S02]  /*0350*/  UIADD3 UR6, UP0, UPT, UR6, 0x680, URZ ;  /* 0x0000068006067890 */ /* 0x000fe4000ff1e0ff */
[----:B------:R-:W-:Y:S02]  /*0360*/  UIADD3.X UR11, UPT, UPT, URZ, UR7, URZ, UP1, !UPT ;  /* 0x00000007ff0b7290 */ /* 0x000fe40008ffe4ff */
[----:B------:R-:W-:-:S07]  /*0370*/  UIADD3.X UR7, UPT, UPT, URZ, UR7, URZ, UP0, !UPT ;  /* 0x00000007ff077290 */ /* 0x000fce00087fe4ff */
[----:B------:R1:W-:Y:S02]  /*0380*/  UTMACCTL.PF [UR10] ;  /* 0x000000000a0079b9 */ /* 0x0003e40008040000 */
[----:B------:R1:W-:Y:S02]  /*0390*/  UTMACCTL.PF [UR6] ;  /* 0x00000000060079b9 */ /* 0x0003e40008040000 */
[----:B-1----:R-:W-:Y:S01]  /*03a0*/  NOP ;  /* 0x0000000000007918 */ /* 0x002fe20000000000 */
.L_x_7:
[----:B------:R-:W-:Y:S05]  /*03b0*/  BSYNC.RECONVERGENT B0 ;  /* 0x0000000000007941 */ /* 0x000fea0003800200 */
.L_x_6:
[----:B------:R-:W1:Y:S01]  /*03c0*/  LDCU.64 UR6, c[0x0][0x888] ;  /* 0x00011100ff0677ac */ /* 0x000e620008000a00 */
[----:B------:R-:W-:Y:S02]  /*03d0*/  UISETP.EQ.U32.AND UP1, UPT, UR4, URZ, UPT ;  /* 0x000000ff0400728c */ /* 0x000fe4000bf22070 */
[----:B------:R-:W-:Y:S02]  /*03e0*/  UPLOP3.LUT UP2, UPT, UPT, UPT, UPT, 0x80, 0x8 ;  /* 0x000000000008789c */ /* 0x000fe40003f4f070 */
[----:B-1----:R-:W-:-:S04]  /*03f0*/  UISETP.NE.U32.AND UP0, UPT, UR6, URZ, UPT ;  /* 0x000000ff0600728c */ /* 0x002fc8000bf05070 */
[----:B------:R-:W-:-:S04]  /*0400*/  UISETP.NE.AND.EX UP0, UPT, UR7, URZ, UPT, UP0 ;  /* 0x000000ff0700728c */ /* 0x000fc8000bf05300 */
[----:B------:R-:W-:-:S04]  /*0410*/  UISETP.EQ.OR.EX UP3, UPT, UR5, URZ, !UP0, UP1 ;  /* 0x000000ff0500728c */ /* 0x000fc8000c762710 */
[----:B------:R-:W-:-:S05]  /*0420*/  UP2UR UR45, UPR, URZ, 0x8 ;  /* 0x00000008ff2d7883 */ /* 0x000fca0008000000 */
[----:B------:R-:W-:Y:S07]  /*0430*/  BRA.U !UP3, `(.L_x_8) ;  /* 0x000000010b1c7547 */ /* 0x000fee000b800000 */
[----:B------:R-:W-:Y:S02]  /*0440*/  UISETP.NE.U32.AND UP2, UPT, UR4, URZ, UPT ;  /* 0x000000ff0400728c */ /* 0x000fe4000bf45070 */
[----:B------:R-:W-:Y:S02]  /*0450*/  UISETP.NE.AND UP1, UPT, UR39, URZ, UPT ;  /* 0x000000ff2700728c */ /* 0x000fe4000bf25270 */
[----:B------:R-:W-:Y:S02]  /*0460*/  UISETP.NE.AND.EX UP2, UPT, UR5, URZ, UPT, UP2 ;  /* 0x000000ff0500728c */ /* 0x000fe4000bf45320 */
[----:B------:R-:W-:-:S09]  /*0470*/  USEL UR4, URZ, 0xffffffff, UP0 ;  /* 0xffffffffff047887 */ /* 0x000fd20008000000 */
[----:B------:R-:W-:-:S04]  /*0480*/  @!UP2 USEL UR4, URZ, 0xffffffff, UP1 ;  /* 0xffffffffff04a887 */ /* 0x000fc80008800000 */
[----:B------:R-:W-:-:S04]  /*0490*/  ULOP3.LUT UR4, UR4, 0x1, URZ, 0xc0, !UPT ;  /* 0x0000000104047892 */ /* 0x000fc8000f8ec0ff */
[----:B------:R-:W-:-:S11]  /*04a0*/  UISETP.NE.U32.AND UP2, UPT, UR4, 0x1, UPT ;  /* 0x000000010400788c */ /* 0x000fd6000bf45070 */
.L_x_8:
[----:B------:R-:W1:Y:S01]  /*04b0*/  SHFL.IDX PT, R2, R207, RZ, 0x1f ;  /* 0x00001fffcf027589 */ /* 0x000e6200000e0000 */
[----:B------:R-:W-:-:S04]  /*04c0*/  UISETP.NE.AND UP1, UPT, UR8, 0x2, UPT ;  /* 0x000000020800788c */ /* 0x000fc8000bf25270 */
[----:B------:R-:W-:Y:S01]  /*04d0*/  USEL UR6, URZ, 0x1, UP1 ;  /* 0x00000001ff067887 */ /* 0x000fe20008800000 */
[----:B-1----:R-:W-:-:S13]  /*04e0*/  ISETP.NE.AND P0, PT, R2, RZ, PT ;  /* 0x000000ff0200720c */ /* 0x002fda0003f05270 */
[----:B------:R-:W-:Y:S05]  /*04f0*/  @P0 BRA `(.L_x_9) ;  /* 0x0000000000580947 */ /* 0x000fea0003800000 */
[----:B------:R-:W1:Y:S01]  /*0500*/  S2UR UR5, SR_CgaCtaId ;  /* 0x00000000000579c3 */ /* 0x000e620000008800 */
[----:B------:R-:W-:Y:S01]  /*0510*/  UMOV UR7, 0x400 ;  /* 0x0000040000077882 */ /* 0x000fe20000000000 */
[----:B------:R-:W-:Y:S01]  /*0520*/  UMOV UR4, 0x1 ;  /* 0x0000000100047882 */ /* 0x000fe20000000000 */
[----:B------:R-:W-:Y:S01]  /*0530*/  ELECT P0, URZ, PT ;  /* 0x0000000000ff782f */ /* 0x000fe20003800000 */
[----:B------:R-:W-:-:S04]  /*0540*/  UIADD3 UR10, UPT, UPT, -UR4, 0x100000, URZ ;  /* 0x00100000040a7890 */ /* 0x000fc8000fffe1ff */
[----:B------:R-:W-:Y:S02]  /*0550*/  USHF.L.U32 UR11, UR10, 0xb, URZ ;  /* 0x0000000b0a0b7899 */ /* 0x000fe400080006ff */
[----:B------:R-:W-:Y:S02]  /*0560*/  USHF.L.U32 UR10, UR10, 0x1, URZ ;  /* 0x000000010a0a7899 */ /* 0x000fe400080006ff */
[----:B-1----:R-:W-:Y:S01]  /*0570*/  ULEA UR5, UR5, UR7, 0x18 ;  /* 0x0000000705057291 */ /* 0x002fe2000f8ec0ff */
[----:B------:R-:W1:Y:S11]  /*0580*/  FENCE.VIEW.ASYNC.S ;  /* 0x00000000000073c6 */ /* 0x000e760000000000 */
[----:B-1----:R1:W4:Y:S01]  /*0590*/  SYNCS.EXCH.64 URZ, [UR5], UR10 ;  /* 0x0000000a05ff75b2 */ /* 0x0023220008000100 */
[----:B------:R1:W1:Y:S01]  /*05a0*/  SYNCS.EXCH.64 URZ, [UR5+0x30], UR10 ;  /* 0x0000300a05ff75b2 */ /* 0x0002620008000100 */
        /* <DEDUP_REMOVED lines=10> */
[----:B------:R-:W-:Y:S01]  /*0650*/  NOP ;  /* 0x0000000000007918 */ /* 0x000fe20000000000 */
.L_x_9:
[----:B------:R-:W2:Y:S01]  /*0660*/  SHFL.IDX PT, R2, R207, RZ, 0x1f ;  /* 0x00001fffcf027589 */ /* 0x000ea200000e0000 */
[----:B------:R-:W-:Y:S01]  /*0670*/  NOP ;  /* 0x0000000000007918 */ /* 0x000fe20000000000 */
[----:B--2---:R-:W-:-:S13]  /*0680*/  ISETP.NE.AND P0, PT, R2, 0x1, PT ;  /* 0x000000010200780c */ /* 0x004fda0003f05270 */
[----:B------:R-:W-:Y:S05]  /*0690*/  @P0 BRA `(.L_x_10) ;  /* 0x0000000000400947 */ /* 0x000fea0003800000 */
[----:B------:R-:W2:Y:S01]  /*06a0*/  S2UR UR7, SR_CgaCtaId ;  /* 0x00000000000779c3 */ /* 0x000ea20000008800 */
[----:B------:R-:W-:Y:S01]  /*06b0*/  UMOV UR9, 0x400 ;  /* 0x0000040000097882 */ /* 0x000fe20000000000 */
[----:B-1----:R-:W-:Y:S01]  /*06c0*/  UMOV UR5, 0x20 ;  /* 0x0000002000057882 */ /* 0x002fe20000000000 */
[----:B------:R-:W-:Y:S01]  /*06d0*/  UMOV UR4, 0x80 ;  /* 0x0000008000047882 */ /* 0x000fe20000000000 */
[----:B------:R-:W-:-:S04]  /*06e0*/  UIADD3 UR10, UPT, UPT, -UR5, 0x100000, URZ ;  /* 0x00100000050a7890 */ /* 0x000fc8000fffe1ff */
[----:B------:R-:W-:Y:S02]  /*06f0*/  USHF.L.U32 UR11, UR10, 0xb, URZ ;  /* 0x0000000b0a0b7899 */ /* 0x000fe400080006ff */
[----:B------:R-:W-:Y:S02]  /*0700*/  USHF.L.U32 UR10, UR10, 0x1, URZ ;  /* 0x000000010a0a7899 */ /* 0x000fe400080006ff */
[----:B------:R-:W-:-:S04]  /*0710*/  UIADD3 UR4, UPT, UPT, -UR4, 0x100000, URZ ;  /* 0x0010000004047890 */ /* 0x000fc8000fffe1ff */
[----:B------:R-:W-:Y:S02]  /*0720*/  USHF.L.U32 UR5, UR4, 0xb, URZ ;  /* 0x0000000b04057899 */ /* 0x000fe400080006ff */
[----:B------:R-:W-:Y:S01]  /*0730*/  USHF.L.U32 UR4, UR4, 0x1, URZ ;  /* 0x0000000104047899 */ /* 0x000fe200080006ff */
[----:B------:R-:W-:Y:S01]  /*0740*/  ELECT P0, URZ, PT ;  /* 0x0000000000ff782f */ /* 0x000fe20003800000 */
[----:B--2---:R-:W-:Y:S01]  /*0750*/  ULEA UR7, UR7, UR9, 0x18 ;  /* 0x0000000907077291 */ /* 0x004fe2000f8ec0ff */
[----:B------:R-:W1:Y:S11]  /*0760*/  FENCE.VIEW.ASYNC.S ;  /* 0x00000000000073c6 */ /* 0x000e760000000000 */
[----:B-1----:R2:W1:Y:S01]  /*0770*/  SYNCS.EXCH.64 URZ, [UR7+0x60], UR10 ;  /* 0x0000600a07ff75b2 */ /* 0x0024620008000100 */
[----:B------:R2:W1:Y:S02]  /*0780*/  SYNCS.EXCH.64 URZ, [UR7+0x68], UR4 ;  /* 0x0000680407ff75b2 */ /* 0x0004640008000100 */
[----:B--2---:R-:W-:Y:S01]  /*0790*/  NOP ;  /* 0x0000000000007918 */ /* 0x004fe20000000000 */
.L_x_10:
[----:B------:R-:W2:Y:S01]  /*07a0*/  SHFL.IDX PT, R2, R207, RZ, 0x1f ;  /* 0x00001fffcf027589 */ /* 0x000ea200000e0000 */
[----:B------:R-:W-:Y:S01]  /*07b0*/  NOP ;  /* 0x0000000000007918 */ /* 0x000fe20000000000 */
[----:B--2---:R-:W-:-:S13]  /*07c0*/  ISETP.NE.AND P0, PT, R2, 0x3, PT ;  /* 0x000000030200780c */ /* 0x004fda0003f05270 */
[----:B------:R-:W-:Y:S05]  /*07d0*/  @P0 BRA `(.L_x_11) ;  /* 0x0000000000300947 */ /* 0x000fea0003800000 */
[----:B-1----:R-:W1:Y:S01]  /*07e0*/  S2UR UR5, SR_CgaCtaId ;  /* 0x00000000000579c3 */ /* 0x002e620000008800 */
        /* <DEDUP_REMOVED lines=8> */
[----:B-1----:R2:W1:Y:S01]  /*0870*/  SYNCS.EXCH.64 URZ, [UR5+0x70], UR10 ;  /* 0x0000700a05ff75b2 */ /* 0x0024620008000100 */
[----:B------:R2:W1:Y:S02]  /*0880*/  SYNCS.EXCH.64 URZ, [UR5+0x78], UR10 ;  /* 0x0000780a05ff75b2 */ /* 0x0004640008000100 */
[----:B--2---:R-:W-:Y:S01]  /*0890*/  NOP ;  /* 0x0000000000007918 */ /* 0x004fe20000000000 */
.L_x_11:
[----:B------:R-:W2:Y:S01]  /*08a0*/  SHFL.IDX PT, R2, R207, RZ, 0x1f ;  /* 0x00001fffcf027589 */ /* 0x000ea200000e0000 */
[----:B------:R-:W-:Y:S01]  /*08b0*/  NOP ;  /* 0x0000000000007918 */ /* 0x000fe20000000000 */
[----:B--2---:R-:W-:-:S13]  /*08c0*/  ISETP.NE.AND P0, PT, R2, 0x4, PT ;  /* 0x000000040200780c */ /* 0x004fda0003f05270 */
[----:B------:R-:W-:Y:S05]  /*08d0*/  @P0 BRA `(.L_x_12) ;  /* 0x00000000004c0947 */ /* 0x000fea0003800000 */
[----:B-1----:R-:W1:Y:S01]  /*08e0*/  S2UR UR5, SR_CgaCtaId ;  /* 0x00000000000579c3 */ /* 0x002e620000008800 */
[----:B------:R-:W-:Y:S01]  /*08f0*/  UMOV UR9, 0x100 ;  /* 0x0000010000097882 */ /* 0x000fe20000000000 */
[----:B------:R-:W-:Y:S01]  /*0900*/  UMOV UR7, 0x400 ;  /* 0x0000040000077882 */ /* 0x000fe20000000000 */
[----:B------:R-:W-:Y:S01]  /*0910*/  USEL UR9, UR9, 0xe0, UP2 ;  /* 0x000000e009097887 */ /* 0x000fe20009000000 */
[----:B------:R-:W-:Y:S01]  /*0920*/  UMOV UR4, 0x1 ;  /* 0x0000000100047882 */ /* 0x000fe20000000000 */
[----:B------:R-:W-:Y:S01]  /*0930*/  ELECT P0, URZ, PT ;  /* 0x0000000000ff782f */ /* 0x000fe20003800000 */
[----:B------:R-:W-:-:S04]  /*0940*/  UIADD3 UR10, UPT, UPT, -UR4, 0x100000, URZ ;  /* 0x00100000040a7890 */ /* 0x000fc8000fffe1ff */
[----:B------:R-:W-:Y:S02]  /*0950*/  USHF.L.U32 UR11, UR10, 0xb, URZ ;  /* 0x0000000b0a0b7899 */ /* 0x000fe400080006ff */
[----:B------:R-:W-:Y:S02]  /*0960*/  USHF.L.U32 UR10, UR10, 0x1, URZ ;  /* 0x000000010a0a7899 */ /* 0x000fe400080006ff */
[----:B------:R-:W-:-:S04]  /*0970*/  UIADD3 UR12, UPT, UPT, -UR9, 0x100000, URZ ;  /* 0x00100000090c7890 */ /* 0x000fc8000fffe1ff */
[----:B------:R-:W-:Y:S02]  /*0980*/  USHF.L.U32 UR13, UR12, 0xb, URZ ;  /* 0x0000000b0c0d7899 */ /* 0x000fe400080006ff */
[----:B------:R-:W-:Y:S02]  /*0990*/  USHF.L.U32 UR12, UR12, 0x1, URZ ;  /* 0x000000010c0c7899 */ /* 0x000fe400080006ff */
[----:B-1----:R-:W-:Y:S01]  /*09a0*/  ULEA UR5, UR5, UR7, 0x18 ;  /* 0x0000000705057291 */ /* 0x002fe2000f8ec0ff */
[----:B------:R-:W1:Y:S11]  /*09b0*/  FENCE.VIEW.ASYNC.S ;  /* 0x00000000000073c6 */ /* 0x000e760000000000 */
[----:B-1----:R2:W1:Y:S01]  /*09c0*/  SYNCS.EXCH.64 URZ, [UR5+0x80], UR10 ;  /* 0x0000800a05ff75b2 */ /* 0x0024620008000100 */
[----:B------:R2:W1:Y:S01]  /*09d0*/  SYNCS.EXCH.64 URZ, [UR5+0x90], UR12 ;  /* 0x0000900c05ff75b2 */ /* 0x0004620008000100 */
[----:B------:R2:W1:Y:S01]  /*09e0*/  SYNCS.EXCH.64 URZ, [UR5+0x88], UR10 ;  /* 0x0000880a05ff75b2 */ /* 0x0004620008000100 */
[----:B------:R2:W1:Y:S02]  /*09f0*/  SYNCS.EXCH.64 URZ, [UR5+0x98], UR12 ;  /* 0x0000980c05ff75b2 */ /* 0x0004640008000100 */
[----:B--2---:R-:W-:Y:S01]  /*0a00*/  NOP ;  /* 0x0000000000007918 */ /* 0x004fe20000000000 */
.L_x_12:
        /* <DEDUP_REMOVED lines=18> */
[----:B------:R2:W1:Y:S01]  /*0b30*/  SYNCS.EXCH.64 URZ, [UR7+0xc0], UR4 ;  /* 0x0000c00407ff75b2 */ /* 0x0004620008000100 */
[----:B------:R2:W1:Y:S01]  /*0b40*/  SYNCS.EXCH.64 URZ, [UR7+0xa8], UR10 ;  /* 0x0000a80a07ff75b2 */ /* 0x0004620008000100 */
[----:B------:R2:W1:Y:S01]  /*0b50*/  SYNCS.EXCH.64 URZ, [UR7+0xc8], UR4 ;  /* 0x0000c80407ff75b2 */ /* 0x0004620008000100 */
[----:B------:R2:W1:Y:S01]  /*0b60*/  SYNCS.EXCH.64 URZ, [UR7+0xb0], UR10 ;  /* 0x0000b00a07ff75b2 */ /* 0x0004620008000100 */
[----:B------:R2:W1:Y:S01]  /*0b70*/  SYNCS.EXCH.64 URZ, [UR7+0xd0], UR4 ;  /* 0x0000d00407ff75b2 */ /* 0x0004620008000100 */
[----:B------:R2:W1:Y:S01]  /*0b80*/  SYNCS.EXCH.64 URZ, [UR7+0xb8], UR10 ;  /* 0x0000b80a07ff75b2 */ /* 0x0004620008000100 */
[----:B------:R2:W1:Y:S02]  /*0b90*/  SYNCS.EXCH.64 URZ, [UR7+0xd8], UR4 ;  /* 0x0000d80407ff75b2 */ /* 0x0004640008000100 */
[----:B--2---:R-:W-:Y:S01]  /*0ba0*/  NOP ;  /* 0x0000000000007918 */ /* 0x004fe20000000000 */
.L_x_13:
        /* <DEDUP_REMOVED lines=18> */
.L_x_14:
[----:B-1----:R-:W1:Y:S01]  /*0cd0*/  S2UR UR5, SR_CTAID.X ;  /* 0x00000000000579c3 */ /* 0x002e620000002500 */
[----:B------:R-:W-:-:S05]  /*0ce0*/  CS2R.32 R201, SR_CgaSize ;  /* 0x0000000000c97805 */ /* 0x000fca0000008a00 */
[----:B------:R-:W-:-:S05]  /*0cf0*/  IMAD R201, R201, -0xa0, RZ ;  /* 0xffffff60c9c97824 */ /* 0x000fca00078e02ff */
[----:B------:R-:W-:-:S14]  /*0d00*/  R2UR UR9, R201 ;  /* 0x00000000c90972ca */ /* 0x000fdc00000e0000 */
[----:B------:R-:W2:Y:S01]  /*0d10*/  LDCU UR9, c[0x0][UR9+0x2b0] ;  /* 0x00005600090977ac */ /* 0x000ea20008000800 */
[----:B------:R-:W-:Y:S01]  /*0d20*/  NOP ;  /* 0x0000000000007918 */ /* 0x000fe20000000000 */
[----:B------:R-:W-:-:S05]  /*0d30*/  CS2R.32 R201, SR_CgaSize ;  /* 0x0000000000c97805 */ /* 0x000fca0000008a00 */
[----:B------:R-:W-:-:S05]  /*0d40*/  IMAD R201, R201, -0xa0, RZ ;  /* 0xffffff60c9c97824 */ /* 0x000fca00078e02ff */
[----:B------:R-:W-:-:S14]  /*0d50*/  R2UR UR7, R201 ;  /* 0x00000000c90772ca */ /* 0x000fdc00000e0000 */
[----:B------:R-:W3:Y:S01]  /*0d60*/  LDCU UR7, c[0x0][UR7+0x2b4] ;  /* 0x00005680070777ac */ /* 0x000ee20008000800 */
[----:B------:R-:W4:Y:S08]  /*0d70*/  S2UR UR4, SR_CTAID.Y ;  /* 0x00000000000479c3 */ /* 0x000f300000002600 */
[----:B------:R-:W3:Y:S01]  /*0d80*/  LDC R9, c[0x0][0xb24] ;  /* 0x0002c900ff097b82 */ /* 0x000ee20000000800 */
[----:B-1----:R-:W-:-:S02]  /*0d90*/  I2FP.F32.U32 R4, UR5 ;  /* 0x0000000500047c45 */ /* 0x002fc40008201000 */
[----:B------:R-:W-:-:S05]  /*0da0*/  CS2R.32 R5, SR_CgaSize ;  /* 0x0000000000057805 */ /* 0x000fca0000008a00 */
[----:B------:R-:W-:-:S06]  /*0db0*/  IMAD R5, R5, -0xa0, RZ ;  /* 0xffffff6005057824 */ /* 0x000fcc00078e02ff */
[----:B------:R-:W1:Y:S01]  /*0dc0*/  LDC R5, c[0x0][R5+0x2a0] ;  /* 0x0000a80005057b82 */ /* 0x000e620000000800 */
[----:B------:R-:W-:Y:S01]  /*0dd0*/  MOV R201, UR5 ;  /* 0x0000000500c97c02 */ /* 0x000fe20008000f00 */
[----:B--2---:R-:W-:Y:S01]  /*0de0*/  FMUL R4, R4, UR9 ;  /* 0x0000000904047c20 */ /* 0x004fe20008400000 */
[----:B----4-:R-:W-:Y:S02]  /*0df0*/  I2FP.F32.U32 R2, UR4 ;  /* 0x0000000400027c45 */ /* 0x010fe40008201000 */
[----:B------:R-:W-:-:S05]  /*0e00*/  CS2R.32 R3, SR_CgaSize ;  /* 0x0000000000037805 */ /* 0x000fca0000008a00 */
[----:B------:R-:W-:-:S06]  /*0e10*/  IMAD R3, R3, -0xa0, RZ ;  /* 0xffffff6003037824 */ /* 0x000fcc00078e02ff */
[----:B------:R-:W2:Y:S01]  /*0e20*/  LDC R3, c[0x0][R3+0x2a4] ;  /* 0x0000a90003037b82 */ /* 0x000ea20000000800 */
[----:B------:R-:W4:Y:S01]  /*0e30*/  F2I.U32.TRUNC.NTZ R200, R4 ;  /* 0x0000000400c87305 */ /* 0x000f22000020f000 */
[----:B------:R-:W-:Y:S01]  /*0e40*/  MOV R199, UR4 ;  /* 0x0000000400c77c02 */ /* 0x000fe20008000f00 */
[----:B---3--:R-:W-:-:S05]  /*0e50*/  FMUL R2, R2, UR7 ;  /* 0x0000000702027c20 */ /* 0x008fca0008400000 */
[----:B------:R-:W-:Y:S01]  /*0e60*/  BAR.SYNC.DEFER_BLOCKING 0x0 ;  /* 0x0000000000007b1d */ /* 0x000fe20000010000 */
[----:B------:R-:W-:-:S05]  /*0e70*/  ISETP.GE.AND P0, PT, R9, 0x1, PT ;  /* 0x000000010900780c */ /* 0x000fca0003f06270 */
[----:B------:R-:W3:Y:S02]  /*0e80*/  F2I.U32.TRUNC.NTZ R198, R2 ;  /* 0x0000000200c67305 */ /* 0x000ee4000020f000 */
[----:B------:R-:W2:Y:S01]  /*0e90*/  S2UR UR36, SR_CTAID.Z ;  /* 0x00000000002479c3 */ /* 0x000ea20000002700 */
[----:B----4-:R-:W-:-:S05]  /*0ea0*/  IADD3 R200, PT, PT, -R200, RZ, RZ ;  /* 0x000000ffc8c87210 */ /* 0x010fca0007ffe1ff */
[----:B-1----:R-:W-:Y:S01]  /*0eb0*/  IMAD R200, R5, R200, UR5 ;  /* 0x0000000505c87e24 */ /* 0x002fe2000f8e02c8 */
[----:B---3--:R-:W-:-:S05]  /*0ec0*/  IADD3 R198, PT, PT, -R198, RZ, RZ ;  /* 0x000000ffc6c67210 */ /* 0x008fca0007ffe1ff */
[----:B--2---:R-:W-:Y:S01]  /*0ed0*/  IMAD R198, R3, R198, UR4 ;  /* 0x0000000403c67e24 */ /* 0x004fe2000f8e02c6 */
[----:B------:R-:W-:Y:S06]  /*0ee0*/  @!P0 BRA `(.L_x_15) ;  /* 0x0000000000b88947 */ /* 0x000fec0003800000 */
[----:B------:R-:W1:Y:S01]  /*0ef0*/  LDC.64 R4, c[0x0][0xb18] ;  /* 0x0002c600ff047b82 */ /* 0x000e620000000a00 */
[----:B------:R-:W-:-:S07]  /*0f00*/  ISETP.NE.AND P0, PT, R9, 0x1, PT ;  /* 0x000000010900780c */ /* 0x000fce0003f05270 */
[----:B------:R-:W2:Y:S08]  /*0f10*/  LDC R10, c[0x0][0xb0c] ;  /* 0x0002c300ff0a7b82 */ /* 0x000eb00000000800 */
[----:B------:R-:W3:Y:S08]  /*0f20*/  LDC R11, c[0x0][0x370] ;  /* 0x0000dc00ff0b7b82 */ /* 0x000ef00000000800 */
[----:B------:R-:W4:Y:S01]  /*0f30*/  LDC R12, c[0x0][0x374] ;  /* 0x0000dd00ff0c7b82 */ /* 0x000f220000000800 */
[----:B-1----:R-:W-:-:S07]  /*0f40*/  ISETP.NE.AND P1, PT, R4, 0x1, PT ;  /* 0x000000010400780c */ /* 0x002fce0003f25270 */
[----:B------:R-:W3:Y:S01]  /*0f50*/  LDC.64 R6, c[0x0][0xb10] ;  /* 0x0002c400ff067b82 */ /* 0x000ee20000000a00 */
[----:B--2---:R-:W-:-:S07]  /*0f60*/  ISETP.NE.AND P2, PT, R10, 0x1, PT ;  /* 0x000000010a00780c */ /* 0x004fce0003f45270 */
[----:B------:R-:W1:Y:S08]  /*0f70*/  LDC R8, c[0x0][0xb20] ;  /* 0x0002c800ff087b82 */ /* 0x000e700000000800 */
[----:B------:R-:W2:Y:S01]  /*0f80*/  LDC.64 R2, c[0x0][0xb28] ;  /* 0x0002ca00ff027b82 */ /* 0x000ea20000000a00 */
[----:B----4-:R-:W-:-:S04]  /*0f90*/  IMAD.HI.U32 R13, R12, R5, RZ ;  /* 0x000000050c0d7227 */ /* 0x010fc800078e00ff */
[----:B------:R-:W-:-:S04]  /*0fa0*/  IMAD.HI.U32 R5, R199, R5, RZ ;  /* 0x00000005c7057227 */ /* 0x000fc800078e00ff */
[----:B---3--:R-:W-:-:S04]  /*0fb0*/  IMAD.HI.U32 R14, R11, R6, RZ ;  /* 0x000000060b0e7227 */ /* 0x008fc800078e00ff */
[----:B------:R-:W-:Y:S01]  /*0fc0*/  IMAD.HI.U32 R16, R201, R6, RZ ;  /* 0x00000006c9107227 */ /* 0x000fe200078e00ff */
[-C--:B------:R-:W-:Y:S02]  /*0fd0*/  @P2 SHF.R.U32.HI R11, RZ, R7.reuse, R14 ;  /* 0x00000007ff0b2219 */ /* 0x080fe4000001160e */
[-C--:B-1----:R-:W-:Y:S02]  /*0fe0*/  @P1 SHF.R.U32.HI R12, RZ, R8.reuse, R13 ;  /* 0x00000008ff0c1219 */ /* 0x082fe4000001160d */
[----:B------:R-:W-:Y:S02]  /*0ff0*/  SHF.R.U32.HI R8, RZ, R8, R5 ;  /* 0x00000008ff087219 */ /* 0x000fe40000011605 */
[----:B------:R-:W-:Y:S02]  /*1000*/  SHF.R.U32.HI R16, RZ, R7, R16 ;  /* 0x00000007ff107219 */ /* 0x000fe40000011610 */
[----:B------:R-:W-:Y:S01]  /*1010*/  SEL R5, R199, R8, !P1 ;  /* 0x00000008c7057207 */ /* 0x000fe20004800000 */
[----:B--2---:R-:W-:Y:S01]  /*1020*/  IMAD.HI.U32 R14, R12, R2, RZ ;  /* 0x000000020c0e7227 */ /* 0x004fe200078e00ff */
[----:B------:R-:W-:-:S03]  /*1030*/  SEL R7, R201, R16, !P2 ;  /* 0x00000010c9077207 */ /* 0x000fc60005000000 */
[----:B------:R-:W-:Y:S01]  /*1040*/  IMAD.HI.U32 R6, R11, R2, RZ ;  /* 0x000000020b067227 */ /* 0x000fe200078e00ff */
[----:B------:R-:W-:-:S04]  /*1050*/  @P0 SHF.R.U32.HI R12, RZ, R3, R14 ;  /* 0x00000003ff0c0219 */ /* 0x000fc8000001160e */
[----:B------:R-:W-:Y:S01]  /*1060*/  @P0 SHF.R.U32.HI R11, RZ, R3, R6 ;  /* 0x00000003ff0b0219 */ /* 0x000fe20000011606 */
[----:B------:R-:W-:-:S04]  /*1070*/  IMAD R12, R12, R9, RZ ;  /* 0x000000090c0c7224 */ /* 0x000fc800078e02ff */
[----:B------:R-:W-:Y:S01]  /*1080*/  IMAD R6, R11, R9, RZ ;  /* 0x000000090b067224 */ /* 0x000fe200078e02ff */
[----:B------:R-:W-:-:S04]  /*1090*/  ISETP.GE.AND P1, PT, R5, R12, PT ;  /* 0x0000000c0500720c */ /* 0x000fc80003f26270 */
[----:B------:R-:W-:Y:S01]  /*10a0*/  ISETP.GE.OR P1, PT, R7, R6, P1 ;  /* 0x000000060700720c */ /* 0x000fe20000f26670 */
[----:B------:R-:W-:-:S05]  /*10b0*/  IMAD.HI.U32 R6, R5, R2, RZ ;  /* 0x0000000205067227 */ /* 0x000fca00078e00ff */
[----:B------:R-:W-:-:S04]  /*10c0*/  SHF.R.U32.HI R6, RZ, R3, R6 ;  /* 0x00000003ff067219 */ /* 0x000fc80000011606 */
[----:B------:R-:W-:-:S03]  /*10d0*/  SEL R6, R5, R6, !P0 ;  /* 0x0000000605067207 */ /* 0x000fc60004000000 */
[----:B------:R-:W-:Y:S01]  /*10e0*/  @!P1 IMAD.HI.U32 R8, R7, R2, RZ ;  /* 0x0000000207089227 */ /* 0x000fe200078e00ff */
[----:B------:R-:W-:-:S04]  /*10f0*/  IADD3 R2, PT, PT, -R6, RZ, RZ ;  /* 0x000000ff06027210 */ /* 0x000fc80007ffe1ff */
[----:B------:R-:W-:Y:S01]  /*1100*/  @!P1 SHF.R.U32.HI R8, RZ, R3, R8 ;  /* 0x00000003ff089219 */ /* 0x000fe20000011608 */
[----:B------:R-:W-:-:S03]  /*1110*/  IMAD R2, R9, R2, R5 ;  /* 0x0000000209027224 */ /* 0x000fc600078e0205 */
[----:B------:R-:W-:Y:S02]  /*1120*/  @!P1 SEL R3, R7, R8, !P0 ;  /* 0x0000000807039207 */ /* 0x000fe40004000000 */
[----:B------:R-:W-:-:S03]  /*1130*/  IADD3 R8, PT, PT, -R5, RZ, RZ ;  /* 0x000000ff05087210 */ /* 0x000fc60007ffe1ff */
[--C-:B------:R-:W-:Y:S02]  /*1140*/  @!P1 IMAD.IADD R6, R6, 0x1, -R3.reuse ;  /* 0x0000000106069824 */ /* 0x100fe400078e0a03 */
[----:B------:R-:W-:Y:S01]  /*1150*/  @!P1 IMAD R3, R2, R11, R3 ;  /* 0x0000000b02039224 */ /* 0x000fe200078e0203 */
[----:B------:R-:W-:Y:S01]  /*1160*/  IADD3 R2, PT, PT, -R7, RZ, RZ ;  /* 0x000000ff07027210 */ /* 0x000fe20007ffe1ff */
[----:B------:R-:W-:Y:S02]  /*1170*/  @!P1 IMAD R5, R6, R9, R7 ;  /* 0x0000000906059224 */ /* 0x000fe400078e0207 */
[----:B------:R-:W-:Y:S02]  /*1180*/  IMAD R8, R4, R8, R199 ;  /* 0x0000000804087224 */ /* 0x000fe400078e02c7 */
[----:B------:R-:W-:Y:S02]  /*1190*/  @!P1 IMAD.MOV.U32 R7, RZ, RZ, R3 ;  /* 0x000000ffff079224 */ /* 0x000fe400078e0003 */
[----:B------:R-:W-:-:S02]  /*11a0*/  IMAD R2, R10, R2, R201 ;  /* 0x000000020a027224 */ /* 0x000fc400078e02c9 */
[----:B------:R-:W-:Y:S02]  /*11b0*/  IMAD R199, R5, R4, R8 ;  /* 0x0000000405c77224 */ /* 0x000fe400078e0208 */
[----:B------:R-:W-:Y:S02]  /*11c0*/  IMAD R201, R7, R10, R2 ;  /* 0x0000000a07c97224 */ /* 0x000fe400078e0202 */
.L_x_15:
[----:B------:R-:W1:Y:S01]  /*11d0*/  LDCU UR4, c[0x0][0xb30] ;  /* 0x00016600ff0477ac */ /* 0x000e620008000800 */
[----:B------:R-:W2:Y:S08]  /*11e0*/  S2UR UR37, SR_CgaCtaId ;  /* 0x00000000002579c3 */ /* 0x000eb00000008800 */
[----:B------:R-:W3:Y:S01]  /*11f0*/  LDC R22, c[0x0][0xb24] ;  /* 0x0002c900ff167b82 */ /* 0x000ee20000000800 */
[----:B-1----:R-:W-:-:S09]  /*1200*/  UISETP.NE.AND UP1, UPT, UR4, 0x1, UPT ;  /* 0x000000010400788c */ /* 0x002fd2000bf25270 */
[----:B--2---:R-:W-:Y:S05]  /*1210*/  BRA.U UP1, `(.L_x_16) ;  /* 0x0000000101407547 */ /* 0x004fea000b800000 */
[----:B------:R-:W1:Y:S08]  /*1220*/  LDC.64 R4, c[0x0][0xb10] ;  /* 0x0002c400ff047b82 */ /* 0x000e700000000a00 */
[----:B------:R-:W2:Y:S08]  /*1230*/  LDC.64 R2, c[0x0][0xb18] ;  /* 0x0002c600ff027b82 */ /* 0x000eb00000000a00 */
[----:B------:R-:W4:Y:S08]  /*1240*/  LDC R6, c[0x0][0xb20] ;  /* 0x0002c800ff067b82 */ /* 0x000f300000000800 */
[----:B------:R-:W3:Y:S01]  /*1250*/  LDC R8, c[0x0][0xb0c] ;  /* 0x0002c300ff087b82 */ /* 0x000ee20000000800 */
[----:B-1----:R-:W-:-:S05]  /*1260*/  IMAD.HI.U32 R4, R201, R4, RZ ;  /* 0x00000004c9047227 */ /* 0x002fca00078e00ff */
[----:B------:R-:W-:Y:S01]  /*1270*/  SHF.R.U32.HI R4, RZ, R5, R4 ;  /* 0x00000005ff047219 */ /* 0x000fe20000011604 */
[----:B--2---:R-:W-:Y:S01]  /*1280*/  IMAD.HI.U32 R3, R199, R3, RZ ;  /* 0x00000003c7037227 */ /* 0x004fe200078e00ff */
[----:B------:R-:W-:-:S04]  /*1290*/  ISETP.NE.AND P0, PT, R2, 0x1, PT ;  /* 0x000000010200780c */ /* 0x000fc80003f05270 */
[----:B----4-:R-:W-:-:S04]  /*12a0*/  SHF.R.U32.HI R6, RZ, R6, R3 ;  /* 0x00000006ff067219 */ /* 0x010fc80000011603 */
[----:B------:R-:W-:Y:S02]  /*12b0*/  SEL R3, R199, R6, !P0 ;  /* 0x00000006c7037207 */ /* 0x000fe40004000000 */
[----:B---3--:R-:W-:-:S04]  /*12c0*/  ISETP.NE.AND P1, PT, R8, 0x1, PT ;  /* 0x000000010800780c */ /* 0x008fc80003f25270 */
[----:B------:R-:W-:-:S05]  /*12d0*/  SEL R4, R201, R4, !P1 ;  /* 0x00000004c9047207 */ /* 0x000fca0004800000 */
[----:B------:R-:W-:Y:S02]  /*12e0*/  IMAD.IADD R5, R3, 0x1, -R4 ;  /* 0x0000000103057824 */ /* 0x000fe400078e0a04 */
[----:B------:R-:W-:Y:S02]  /*12f0*/  IMAD.IADD R3, R4, 0x1, -R3 ;  /* 0x0000000104037824 */ /* 0x000fe400078e0a03 */
[----:B------:R-:W-:Y:S02]  /*1300*/  IMAD R201, R5, R8, R201 ;  /* 0x0000000805c97224 */ /* 0x000fe400078e02c9 */
[----:B------:R-:W-:-:S07]  /*1310*/  IMAD R199, R3, R2, R199 ;  /* 0x0000000203c77224 */ /* 0x000fce00078e02c7 */
.L_x_16:
[----:B------:R-:W-:Y:S01]  /*1320*/  BAR.SYNC.DEFER_BLOCKING 0x0 ;  /* 0x0000000000007b1d */ /* 0x000fe20000010000 */
[----:B------:R-:W-:Y:S01]  /*1330*/  UISETP.NE.AND UP1, UPT, UR8, 0x2, UPT ;  /* 0x000000020800788c */ /* 0x000fe2000bf25270 */
[----:B------:R-:W-:Y:S02]  /*1340*/  ISETP.NE.OR P5, PT, R0, 0x2, !P5 ;  /* 0x000000020000780c */ /* 0x000fe40006fa5670 */
[----:B------:R-:W-:-:S06]  /*1350*/  LOP3.LUT R2, R212, 0x1f, RZ, 0xc0, !PT ;  /* 0x0000001fd4027812 */ /* 0x000fcc00078ec0ff */
[----:B------:R-:W-:Y:S05]  /*1360*/  BRA.U UP1, `(.L_x_17) ;  /* 0x0000001101a87547 */ /* 0x000fea000b800000 */
[----:B------:R-:W1:Y:S01]  /*1370*/  LDCU UR15, c[0x0][0x38c] ;  /* 0x00007180ff0f77ac */ /* 0x000e620008000800 */
[----:B------:R-:W2:Y:S01]  /*1380*/  LDC R9, c[0x0][0x370] ;  /* 0x0000dc00ff097b82 */ /* 0x000ea20000000800 */
[----:B------:R-:W-:Y:S01]  /*1390*/  PLOP3.LUT P1, PT, PT, PT, UP2, 0x80, 0x8 ;  /* 0x000000000008781c */ /* 0x000fe20003f2f028 */
[----:B------:R-:W-:Y:S01]  /*13a0*/  HFMA2 R12, -RZ, RZ, 0, 0 ;  /* 0x00000000ff0c7431 */ /* 0x000fe200000001ff */
[----:B------:R-:W-:Y:S01]  /*13b0*/  ISETP.EQ.OR P4, PT, R2, RZ, P5 ;  /* 0x000000ff0200720c */ /* 0x000fe20002f82670 */
[----:B------:R-:W-:Y:S01]  /*13c0*/  IMAD.MOV.U32 R15, RZ, RZ, 0x1 ;  /* 0x00000001ff0f7424 */ /* 0x000fe200078e00ff */
[----:B------:R-:W-:Y:S01]  /*13d0*/  PLOP3.LUT P1, PT, P1, PT, PT, 0x8, 0x80 ;  /* 0x000000000080781c */ /* 0x000fe20000f2e170 */
[----:B------:R-:W-:Y:S01]  /*13e0*/  IMAD.MOV.U32 R14, RZ, RZ, RZ ;  /* 0x000000ffff0e7224 */ /* 0x000fe200078e00ff */
[----:B------:R-:W-:Y:S01]  /*13f0*/  MOV R8, 0x1 ;  /* 0x0000000100087802 */ /* 0x000fe20000000f00 */
[----:B------:R-:W4:Y:S01]  /*1400*/  LDC R0, c[0x0][0x374] ;  /* 0x0000dd00ff007b82 */ /* 0x000f220000000800 */
[----:B------:R-:W-:Y:S01]  /*1410*/  IMAD.MOV.U32 R10, RZ, RZ, RZ ;  /* 0x000000ffff0a7224 */ /* 0x000fe200078e00ff */
[----:B------:R-:W2:Y:S01]  /*1420*/  LDCU.64 UR24, c[0x0][0x348] ;  /* 0x00006900ff1877ac */ /* 0x000ea20008000a00 */
[----:B------:R-:W-:Y:S01]  /*1430*/  UMOV UR13, URZ ;  /* 0x000000ff000d7c82 */ /* 0x000fe20008000000 */
[----:B-1----:R-:W-:-:S04]  /*1440*/  UIADD3 UR5, UPT, UPT, UR15, 0x7f, URZ ;  /* 0x0000007f0f057890 */ /* 0x002fc8000fffe0ff */
[----:B------:R-:W-:-:S04]  /*1450*/  USHF.R.S32.HI UR4, URZ, 0x1f, UR5 ;  /* 0x0000001fff047899 */ /* 0x000fc80008011405 */
[----:B------:R-:W-:-:S04]  /*1460*/  ULEA.HI UR4, UR4, UR5, URZ, 0x7 ;  /* 0x0000000504047291 */ /* 0x000fc8000f8f38ff */
[----:B------:R-:W-:Y:S02]  /*1470*/  USHF.R.S32.HI UR22, URZ, 0x7, UR4 ;  /* 0x00000007ff167899 */ /* 0x000fe40008011404 */
[----:B------:R-:W-:Y:S02]  /*1480*/  UIADD3 UR4, UPT, UPT, UR15, -0x1, URZ ;  /* 0xffffffff0f047890 */ /* 0x000fe4000fffe0ff */
[----:B------:R-:W-:Y:S02]  /*1490*/  UISETP.LT.U32.AND UP0, UPT, UR22, 0x6, UPT ;  /* 0x000000061600788c */ /* 0x000fe4000bf01070 */
[----:B------:R-:W-:Y:S02]  /*14a0*/  UISETP.GE.U32.AND UP1, UPT, UR4, -0xff, UPT ;  /* 0xffffff010400788c */ /* 0x000fe4000bf26070 */
[----:B------:R-:W-:Y:S02]  /*14b0*/  USEL UR21, UR22, 0x6, UP0 ;  /* 0x0000000616157887 */ /* 0x000fe40008000000 */
[----:B------:R-:W-:-:S02]  /*14c0*/  UIADD3 UR15, UPT, UPT, UR15, 0xfe, URZ ;  /* 0x000000fe0f0f7890 */ /* 0x000fc4000fffe0ff */
[----:B------:R-:W-:Y:S02]  /*14d0*/  UIADD3 UR7, UPT, UPT, UR21, -0x1, URZ ;  /* 0xffffffff15077890 */ /* 0x000fe4000fffe0ff */
[----:B------:R-:W-:-:S03]  /*14e0*/  UIADD3 UR14, UPT, UPT, UR22, -UR21, URZ ;  /* 0x80000015160e7290 */ /* 0x000fc6000fffe0ff */
[----:B------:R-:W-:-:S04]  /*14f0*/  @UP1 UIADD3 UR7, UPT, UPT, UR21, URZ, URZ ;  /* 0x000000ff15071290 */ /* 0x000fc8000fffe0ff */
[----:B--2---:R-:W-:-:S12]  /*1500*/  UIADD3 UR7, UPT, UPT, UR7, 0x1, URZ ;  /* 0x0000000107077890 */ /* 0x004fd8000fffe0ff */
.L_x_35:
[----:B------:R-:W-:Y:S01]  /*1510*/  UISETP.NE.AND UP0, UPT, UR37, URZ, UPT ;  /* 0x000000ff2500728c */ /* 0x000fe2000bf05270 */
[----:B------:R-:W1:Y:S08]  /*1520*/  S2UR UR37, SR_CgaCtaId ;  /* 0x00000000002579c3 */ /* 0x000e700000008800 */
[----:B------:R-:W-:Y:S05]  /*1530*/  BRA.U UP0, `(.L_x_18) ;  /* 0x0000000100347547 */ /* 0x000fea000b800000 */
[----:B------:R-:W2:Y:S01]  /*1540*/  S2R R2, SR_CgaCtaId ;  /* 0x0000000000027919 */ /* 0x000ea20000008800 */
[----:B------:R-:W-:-:S04]  /*1550*/  MOV R3, 0x400 ;  /* 0x0000040000037802 */ /* 0x000fc80000000f00 */
[----:B--2---:R-:W-:Y:S02]  /*1560*/  LEA R3, R2, R3, 0x18 ;  /* 0x0000000302037211 */ /* 0x004fe400078ec0ff */
[----:B------:R-:W-:-:S03]  /*1570*/  SHF.L.U32 R2, R8, 0x1f, RZ ;  /* 0x0000001f08027819 */ /* 0x000fc600000006ff */
[----:B------:R-:W-:-:S04]  /*1580*/  IMAD R3, R10, 0x8, R3 ;  /* 0x000000080a037824 */ /* 0x000fc800078e0203 */
[----:B------:R-:W2:Y:S02]  /*1590*/  SYNCS.PHASECHK.TRANS64.TRYWAIT P0, [R3+URZ+0xf0], R2 ;  /* 0x0000f002030075a7 */ /* 0x000ea400080011ff */
[----:B--2---:R-:W-:Y:S05]  /*15a0*/  @!P0 BRA `(.L_x_19) ;  /* 0x0000007000508947 */ /* 0x004fea0003800000 */
.L_x_102:
[----:B------:R-:W-:Y:S01]  /*15b0*/  VIADD R10, R10, 0x1 ;  /* 0x000000010a0a7836 */ /* 0x000fe20000000000 */
[----:B------:R2:W-:Y:S04]  /*15c0*/  SYNCS.ARRIVE.TRANS64.A1T0 RZ, [R3+URZ+0xe0], RZ ;  /* 0x0000e0ff03ff79a7 */ /* 0x0005e800081000ff */
[----:B------:R-:W-:-:S04]  /*15d0*/  ISETP.NE.AND P0, PT, R10, 0x2, PT ;  /* 0x000000020a00780c */ /* 0x000fc80003f05270 */
[----:B------:R-:W-:Y:S02]  /*15e0*/  SEL R10, R10, RZ, P0 ;  /* 0x000000ff0a0a7207 */ /* 0x000fe40000000000 */
[----:B--2---:R-:W-:-:S04]  /*15f0*/  SEL R3, RZ, 0x1, P0 ;  /* 0x00000001ff037807 */ /* 0x004fc80000000000 */
[----:B------:R-:W-:-:S07]  /*1600*/  LOP3.LUT R8, R8, R3, RZ, 0x3c, !PT ;  /* 0x0000000308087212 */ /* 0x000fce00078e3cff */
.L_x_18:
[----:B------:R-:W-:Y:S01]  /*1610*/  UMOV UR4, 0x400 ;  /* 0x0000040000047882 */ /* 0x000fe20000000000 */
[----:B------:R-:W-:Y:S01]  /*1620*/  SHF.L.U32 R2, R15, 0x1f, RZ ;  /* 0x0000001f0f027819 */ /* 0x000fe200000006ff */
[----:B-1----:R-:W-:Y:S01]  /*1630*/  ULEA UR4, UR37, UR4, 0x18 ;  /* 0x0000000425047291 */ /* 0x002fe2000f8ec0ff */
[----:B------:R-:W-:Y:S01]  /*1640*/  R2UR UR35, R201 ;  /* 0x00000000c92372ca */ /* 0x000fe200000e0000 */
[----:B------:R-:W-:Y:S01]  /*1650*/  UISETP.GE.U32.AND UP0, UPT, UR15, 0xff, UPT ;  /* 0x000000ff0f00788c */ /* 0x000fe2000bf06070 */
[----:B------:R-:W-:Y:S01]  /*1660*/  R2UR UR11, R199 ;  /* 0x00000000c70b72ca */ /* 0x000fe200000e0000 */
[----:B------:R-:W-:Y:S01]  /*1670*/  ULEA UR5, UR13, UR4, 0x3 ;  /* 0x000000040d057291 */ /* 0x000fe2000f8e18ff */
[----:B------:R-:W-:-:S08]  /*1680*/  UMOV UR23, URZ ;  /* 0x000000ff00177c82 */ /* 0x000fd00008000000 */
[----:B------:R1:W2:Y:S01]  /*1690*/  SYNCS.PHASECHK.TRANS64.TRYWAIT P0, [UR5+0x30], R2 ;  /* 0x00003002ff0075a7 */ /* 0x0002a20008001105 */
[----:B------:R-:W-:Y:S02]  /*16a0*/  USHF.L.U32 UR35, UR35, 0x6, URZ ;  /* 0x0000000623237899 */ /* 0x000fe400080006ff */
[----:B------:R-:W-:Y:S01]  /*16b0*/  UIMAD UR11, UR11, 0xb0, URZ ;  /* 0x000000b00b0b78a4 */ /* 0x000fe2000f8e02ff */
[----:B------:R-:W-:Y:S11]  /*16c0*/  BRA.U !UP0, `(.L_x_20) ;  /* 0x0000000108a87547 */ /* 0x000ff6000b800000 */
[----:B------:R-:W-:Y:S01]  /*16d0*/  UMOV UR16, URZ ;  /* 0x000000ff00107c82 */ /* 0x000fe20008000000 */
[----:B------:R-:W-:-:S05]  /*16e0*/  UMOV UR6, UR13 ;  /* 0x0000000d00067c82 */ /* 0x000fca0008000000 */
.L_x_25:
[----:B--2---:R-:W-:Y:S01]  /*16f0*/  @!P5 MOV R3, 0x7800 ;  /* 0x000078000003d802 */ /* 0x004fe20000000f00 */
[----:B-1----:R-:W-:Y:S01]  /*1700*/  ULEA UR33, UR6, UR4, 0x3 ;  /* 0x0000000406217291 */ /* 0x002fe2000f8e18ff */
[----:B--2---:R-:W-:Y:S11]  /*1710*/  @P0 BRA `(.L_x_21) ;  /* 0x00000000000c0947 */ /* 0x004ff60003800000 */
[----:B------:R-:W-:Y:S04]  /*1720*/  SHF.L.U32 R5, R15, 0x1f, RZ ;  /* 0x0000001f0f057819 */ /* 0x000fe800000006ff */
[----:B------:R-:W2:Y:S02]  /*1730*/  SYNCS.PHASECHK.TRANS64.TRYWAIT P0, [UR33+0x30], R5 ;  /* 0x00003005ff0075a7 */ /* 0x000ea40008001121 */
[----:B--2---:R-:W-:Y:S05]  /*1740*/  @!P0 BRA `(.L_x_22) ;  /* 0x0000006c00fc8947 */ /* 0x004fea0003800000 */
.L_x_21:
[----:B------:R2:W-:Y:S01]  /*1750*/  @!P5 SYNCS.ARRIVE.TRANS64 RZ, [UR33], R3 ;  /* 0x00000003ffffd9a7 */ /* 0x0005e20008000021 */
[----:B------:R-:W-:Y:S04]  /*1760*/  BSSY.RECONVERGENT B0, `(.L_x_23) ;  /* 0x0000003000007945 */ /* 0x000fe80003800200 */
[----:B------:R-:W-:Y:S05]  /*1770*/  @P4 BRA `(.L_x_24) ;  /* 0x0000000000044947 */ /* 0x000fea0003800000 */
[----:B------:R-:W-:Y:S05]  /*1780*/  BPT.TRAP 0x1 ;  /* 0x000000040000795c */ /* 0x000fea0000300000 */
.L_x_24:
[----:B------:R-:W-:Y:S05]  /*1790*/  BSYNC.RECONVERGENT B0 ;  /* 0x0000000000007941 */ /* 0x000fea0003800200 */
.L_x_23:
[----:B------:R-:W-:Y:S02]  /*17a0*/  UIADD3 UR13, UPT, UPT, UR6, 0x1, URZ ;  /* 0x00000001060d7890 */ /* 0x000fe4000fffe0ff */
[----:B------:R-:W-:Y:S02]  /*17b0*/  UIADD3 UR18, UP1, UPT, UR24, 0x80, URZ ;  /* 0x0000008018127890 */ /* 0x000fe4000ff3e0ff */
[----:B------:R-:W-:Y:S02]  /*17c0*/  UISETP.NE.AND UP0, UPT, UR13, 0x6, UPT ;  /* 0x000000060d00788c */ /* 0x000fe4000bf05270 */
[----:B------:R-:W-:Y:S02]  /*17d0*/  ULEA UR32, UR6, UR4, 0xd ;  /* 0x0000000406207291 */ /* 0x000fe4000f8e68ff */
[----:B------:R-:W-:Y:S02]  /*17e0*/  USEL UR9, URZ, 0x1, UP0 ;  /* 0x00000001ff097887 */ /* 0x000fe40008000000 */
[----:B------:R-:W-:Y:S02]  /*17f0*/  USEL UR13, UR13, URZ, UP0 ;  /* 0x000000ff0d0d7287 */ /* 0x000fe40008000000 */
[----:B------:R-:W-:Y:S02]  /*1800*/  USHF.L.U32 UR34, UR16, 0x7, URZ ;  /* 0x0000000710227899 */ /* 0x000fe400080006ff */
[----:B------:R-:W-:Y:S01]  /*1810*/  ULEA UR8, UR13, UR4, 0x3 ;  /* 0x000000040d087291 */ /* 0x000fe2000f8e18ff */
[----:B------:R-:W-:Y:S01]  /*1820*/  LOP3.LUT R15, R15, UR9, RZ, 0x3c, !PT ;  /* 0x000000090f0f7c12 */ /* 0x000fe2000f8e3cff */
[----:B------:R-:W-:Y:S02]  /*1830*/  UIADD3.X UR19, UPT, UPT, URZ, UR25, URZ, UP1, !UPT ;  /* 0x00000019ff137290 */ /* 0x000fe40008ffe4ff */
[----:B------:R-:W-:Y:S01]  /*1840*/  UIADD3 UR32, UPT, UPT, UR32, 0x5a00, URZ ;  /* 0x00005a0020207890 */ /* 0x000fe2000fffe0ff */
[----:B-1----:R-:W-:Y:S01]  /*1850*/  SHF.L.U32 R2, R15, 0x1f, RZ ;  /* 0x0000001f0f027819 */ /* 0x002fe200000006ff */
[----:B------:R-:W-:Y:S02]  /*1860*/  UIMAD UR5, UR6, 0x5800, UR4 ;  /* 0x00005800060578a4 */ /* 0x000fe4000f8e0204 */
[----:B------:R-:W-:Y:S01]  /*1870*/  UIADD3 UR26, UP0, UPT, UR24, 0x180, URZ ;  /* 0x00000180181a7890 */ /* 0x000fe2000ff1e0ff */
[----:B------:R1:W1:Y:S01]  /*1880*/  SYNCS.PHASECHK.TRANS64.TRYWAIT P0, [UR8+0x30], R2 ;  /* 0x00003002ff0075a7 */ /* 0x0002620008001108 */
[----:B------:R-:W-:Y:S01]  /*1890*/  UMOV UR28, 0x0 ;  /* 0x00000000001c7882 */ /* 0x000fe20000000000 */
[----:B------:R-:W-:Y:S01]  /*18a0*/  UMOV UR29, 0x10000000 ;  /* 0x10000000001d7882 */ /* 0x000fe20000000000 */
[----:B------:R-:W-:Y:S01]  /*18b0*/  UIADD3 UR8, UPT, UPT, UR5, 0x11a00, URZ ;  /* 0x00011a0005087890 */ /* 0x000fe2000fffe0ff */
[----:B------:R1:W-:Y:S01]  /*18c0*/  UTMALDG.3D [UR32], [UR18], desc[UR28] ;  /* 0x00001c20120075b4 */ /* 0x0003e20008011000 */
[----:B------:R-:W-:Y:S02]  /*18d0*/  UIADD3.X UR27, UPT, UPT, URZ, UR25, URZ, UP0, !UPT ;  /* 0x00000019ff1b7290 */ /* 0x000fe400087fe4ff */
[----:B------:R-:W-:Y:S01]  /*18e0*/  UIADD3 UR16, UPT, UPT, UR16, 0x1, URZ ;  /* 0x0000000110107890 */ /* 0x000fe2000fffe0ff */
[----:B------:R-:W-:Y:S01]  /*18f0*/  UMOV UR12, UR36 ;  /* 0x00000024000c7c82 */ /* 0x000fe20008000000 */
[----:B------:R-:W-:Y:S01]  /*1900*/  UMOV UR9, UR33 ;  /* 0x0000002100097c82 */ /* 0x000fe20008000000 */
[----:B------:R-:W-:Y:S01]  /*1910*/  UMOV UR10, UR34 ;  /* 0x00000022000a7c82 */ /* 0x000fe20008000000 */
[----:B------:R-:W-:Y:S03]  /*1920*/  UISETP.NE.AND UP0, UPT, UR16, UR7, UPT ;  /* 0x000000071000728c */ /* 0x000fe6000bf05270 */
[----:B------:R1:W-:Y:S01]  /*1930*/  UTMALDG.3D [UR8], [UR26], desc[UR28] ;  /* 0x00001c081a0075b4 */ /* 0x0003e20008011000 */
[----:B------:R-:W-:Y:S01]  /*1940*/  UMOV UR23, UR7 ;  /* 0x0000000700177c82 */ /* 0x000fe20008000000 */
[----:B------:R-:W-:Y:S04]  /*1950*/  UMOV UR6, UR13 ;  /* 0x0000000d00067c82 */ /* 0x000fe80008000000 */
[----:B------:R-:W-:Y:S05]  /*1960*/  BRA.U UP0, `(.L_x_25) ;  /* 0xfffffffd00607547 */ /* 0x000fea000b83ffff */
.L_x_20:
[----:B------:R-:W-:Y:S01]  /*1970*/  ULEA UR5, UR13, UR4, 0x3 ;  /* 0x000000040d057291 */ /* 0x000fe2000f8e18ff */
[----:B-1----:R-:W-:Y:S01]  /*1980*/  SHF.L.U32 R2, R15, 0x1f, RZ ;  /* 0x0000001f0f027819 */ /* 0x002fe200000006ff */
[----:B------:R-:W-:Y:S01]  /*1990*/  @!P1 SYNCS.ARRIVE.TRANS64.A1T0 RZ, [UR4+0x78], RZ ;  /* 0x000078ffffff99a7 */ /* 0x000fe20008100004 */
[----:B------:R-:W-:-:S06]  /*19a0*/  UISETP.GT.AND UP0, UPT, UR22, UR21, UPT ;  /* 0x000000151600728c */ /* 0x000fcc000bf04270 */
[----:B--2---:R1:W2:Y:S03]  /*19b0*/  SYNCS.PHASECHK.TRANS64.TRYWAIT P0, [UR5+0x30], R2 ;  /* 0x00003002ff0075a7 */ /* 0x0042a60008001105 */
[----:B------:R-:W-:Y:S05]  /*19c0*/  BRA.U !UP0, `(.L_x_26) ;  /* 0x0000000108ac7547 */ /* 0x000fea000b800000 */
[----:B------:R-:W-:Y:S01]  /*19d0*/  UIADD3 UR26, UPT, UPT, UR14, UR23, URZ ;  /* 0x000000170e1a7290 */ /* 0x000fe2000fffe0ff */
[----:B------:R-:W-:-:S11]  /*19e0*/  UMOV UR6, UR13 ;  /* 0x0000000d00067c82 */ /* 0x000fd60008000000 */
.L_x_31:
[----:B--2---:R-:W-:Y:S01]  /*19f0*/  @!P5 MOV R3, 0x7800 ;  /* 0x000078000003d802 */ /* 0x004fe20000000f00 */
[----:B-1----:R-:W-:Y:S01]  /*1a00*/  ULEA UR17, UR6, UR4, 0x3 ;  /* 0x0000000406117291 */ /* 0x002fe2000f8e18ff */
[----:B--2---:R-:W-:Y:S11]  /*1a10*/  @P0 BRA `(.L_x_27) ;  /* 0x00000000000c0947 */ /* 0x004ff60003800000 */
[----:B------:R-:W-:Y:S04]  /*1a20*/  SHF.L.U32 R5, R15, 0x1f, RZ ;  /* 0x0000001f0f057819 */ /* 0x000fe800000006ff */
[----:B------:R-:W2:Y:S02]  /*1a30*/  SYNCS.PHASECHK.TRANS64.TRYWAIT P0, [UR17+0x30], R5 ;  /* 0x00003005ff0075a7 */ /* 0x000ea40008001111 */
[----:B--2---:R-:W-:Y:S05]  /*1a40*/  @!P0 BRA `(.L_x_28) ;  /* 0x0000006c00548947 */ /* 0x004fea0003800000 */
.L_x_27:
[----:B------:R2:W-:Y:S01]  /*1a50*/  @!P5 SYNCS.ARRIVE.TRANS64 RZ, [UR17], R3 ;  /* 0x00000003ffffd9a7 */ /* 0x0005e20008000011 */
[----:B------:R-:W-:Y:S04]  /*1a60*/  BSSY.RECONVERGENT B0, `(.L_x_29) ;  /* 0x0000003000007945 */ /* 0x000fe80003800200 */
[----:B------:R-:W-:Y:S05]  /*1a70*/  @P4 BRA `(.L_x_30) ;  /* 0x0000000000044947 */ /* 0x000fea0003800000 */
[----:B------:R-:W-:Y:S05]  /*1a80*/  BPT.TRAP 0x1 ;  /* 0x000000040000795c */ /* 0x000fea0000300000 */
.L_x_30:
[----:B------:R-:W-:Y:S05]  /*1a90*/  BSYNC.RECONVERGENT B0 ;  /* 0x0000000000007941 */ /* 0x000fea0003800200 */
.L_x_29:
[----:B------:R-:W-:Y:S02]  /*1aa0*/  UIADD3 UR13, UPT, UPT, UR6, 0x1, URZ ;  /* 0x00000001060d7890 */ /* 0x000fe4000fffe0ff */
[----:B------:R-:W-:Y:S02]  /*1ab0*/  ULEA UR16, UR6, UR4, 0xd ;  /* 0x0000000406107291 */ /* 0x000fe4000f8e68ff */
[----:B------:R-:W-:Y:S02]  /*1ac0*/  UISETP.NE.AND UP0, UPT, UR13, 0x6, UPT ;  /* 0x000000060d00788c */ /* 0x000fe4000bf05270 */
[----:B------:R-:W-:Y:S02]  /*1ad0*/  UIADD3 UR32, UP1, UPT, UR24, 0x80, URZ ;  /* 0x0000008018207890 */ /* 0x000fe4000ff3e0ff */
[----:B------:R-:W-:Y:S02]  /*1ae0*/  USEL UR9, URZ, 0x1, UP0 ;  /* 0x00000001ff097887 */ /* 0x000fe40008000000 */
[----:B------:R-:W-:Y:S02]  /*1af0*/  USEL UR13, UR13, URZ, UP0 ;  /* 0x000000ff0d0d7287 */ /* 0x000fe40008000000 */
[----:B------:R-:W-:Y:S02]  /*1b00*/  USHF.L.U32 UR18, UR23, 0x7, URZ ;  /* 0x0000000717127899 */ /* 0x000fe400080006ff */
[----:B------:R-:W-:Y:S01]  /*1b10*/  ULEA UR8, UR13, UR4, 0x3 ;  /* 0x000000040d087291 */ /* 0x000fe2000f8e18ff */
[----:B------:R-:W-:Y:S01]  /*1b20*/  LOP3.LUT R15, R15, UR9, RZ, 0x3c, !PT ;  /* 0x000000090f0f7c12 */ /* 0x000fe2000f8e3cff */
[----:B------:R-:W-:Y:S02]  /*1b30*/  UIADD3 UR16, UPT, UPT, UR16, 0x5a00, URZ ;  /* 0x00005a0010107890 */ /* 0x000fe4000fffe0ff */
[----:B------:R-:W-:Y:S01]  /*1b40*/  UIADD3.X UR33, UPT, UPT, URZ, UR25, URZ, UP1, !UPT ;  /* 0x00000019ff217290 */ /* 0x000fe20008ffe4ff */
[----:B-1----:R-:W-:Y:S01]  /*1b50*/  SHF.L.U32 R2, R15, 0x1f, RZ ;  /* 0x0000001f0f027819 */ /* 0x002fe200000006ff */
[----:B------:R-:W-:Y:S02]  /*1b60*/  UIMAD UR5, UR6, 0x5800, UR4 ;  /* 0x00005800060578a4 */ /* 0x000fe4000f8e0204 */
[----:B------:R-:W-:Y:S01]  /*1b70*/  UIADD3 UR30, UP0, UPT, UR24, 0x180, URZ ;  /* 0x00000180181e7890 */ /* 0x000fe2000ff1e0ff */
[----:B------:R1:W1:Y:S01]  /*1b80*/  SYNCS.PHASECHK.TRANS64.TRYWAIT P0, [UR8+0x30], R2 ;  /* 0x00003002ff0075a7 */ /* 0x0002620008001108 */
[----:B------:R-:W-:Y:S01]  /*1b90*/  UIADD3 UR8, UPT, UPT, UR5, 0x11a00, URZ ;  /* 0x00011a0005087890 */ /* 0x000fe2000fffe0ff */
[----:B------:R-:W-:Y:S01]  /*1ba0*/  UMOV UR28, 0x0 ;  /* 0x00000000001c7882 */ /* 0x000fe20000000000 */
[----:B------:R-:W-:Y:S01]  /*1bb0*/  UMOV UR29, 0x10000000 ;  /* 0x10000000001d7882 */ /* 0x000fe20000000000 */
[----:B------:R-:W-:Y:S01]  /*1bc0*/  UMOV UR19, UR35 ;  /* 0x0000002300137c82 */ /* 0x000fe20008000000 */
[----:B------:R-:W-:Y:S01]  /*1bd0*/  UMOV UR20, UR36 ;  /* 0x0000002400147c82 */ /* 0x000fe20008000000 */
[----:B------:R-:W-:Y:S01]  /*1be0*/  UIADD3.X UR31, UPT, UPT, URZ, UR25, URZ, UP0, !UPT ;  /* 0x00000019ff1f7290 */ /* 0x000fe200087fe4ff */
[----:B------:R1:W-:Y:S01]  /*1bf0*/  UTMALDG.3D [UR16], [UR32], desc[UR28] ;  /* 0x00001c10200075b4 */ /* 0x0003e20008011000 */
[----:B------:R-:W-:Y:S01]  /*1c00*/  UIADD3 UR23, UPT, UPT, UR23, 0x1, URZ ;  /* 0x0000000117177890 */ /* 0x000fe2000fffe0ff */
[----:B------:R-:W-:Y:S01]  /*1c10*/  UMOV UR12, UR36 ;  /* 0x00000024000c7c82 */ /* 0x000fe20008000000 */
[----:B------:R-:W-:Y:S01]  /*1c20*/  UMOV UR9, UR17 ;  /* 0x0000001100097c82 */ /* 0x000fe20008000000 */
[----:B------:R-:W-:Y:S01]  /*1c30*/  UMOV UR10, UR18 ;  /* 0x00000012000a7c82 */ /* 0x000fe20008000000 */
[----:B------:R-:W-:Y:S03]  /*1c40*/  UISETP.NE.AND UP0, UPT, UR23, UR26, UPT ;  /* 0x0000001a1700728c */ /* 0x000fe6000bf05270 */
[----:B------:R1:W-:Y:S01]  /*1c50*/  UTMALDG.3D [UR8], [UR30], desc[UR28] ;  /* 0x00001c081e0075b4 */ /* 0x0003e20008011000 */
[----:B------:R-:W-:Y:S05]  /*1c60*/  UMOV UR6, UR13 ;  /* 0x0000000d00067c82 */ /* 0x000fea0008000000 */
[----:B------:R-:W-:Y:S05]  /*1c70*/  BRA.U UP0, `(.L_x_31) ;  /* 0xfffffffd005c7547 */ /* 0x000fea000b83ffff */
.L_x_26:
[----:B-1----:R-:W-:Y:S01]  /*1c80*/  LEA R2, R14, UR4, 0x3 ;  /* 0x000000040e027c11 */ /* 0x002fe2000f8e18ff */
[----:B------:R-:W-:Y:S01]  /*1c90*/  NOP ;  /* 0x0000000000007918 */ /* 0x000fe20000000000 */
[----:B--2---:R-:W-:Y:S02]  /*1ca0*/  SHF.L.U32 R3, R12, 0x1f, RZ ;  /* 0x0000001f0c037819 */ /* 0x004fe400000006ff */
[----:B------:R-:W-:Y:S02]  /*1cb0*/  LEA R4, R14, UR4, 0x4 ;  /* 0x000000040e047c11 */ /* 0x000fe4000f8e20ff */
[----:B------:R-:W1:Y:S02]  /*1cc0*/  SYNCS.PHASECHK.TRANS64.TRYWAIT P0, [R2+URZ+0x80], R3 ;  /* 0x00008003020075a7 */ /* 0x000e6400080011ff */
[----:B-1----:R-:W-:Y:S05]  /*1cd0*/  @!P0 BRA `(.L_x_32) ;  /* 0x0000006800c88947 */ /* 0x002fea0003800000 */
.L_x_105:
[----:B------:R-:W2:Y:S01]  /*1ce0*/  LDS.128 R4, [R4+0x110] ;  /* 0x0001100004047984 */ /* 0x000ea20000000c00 */
[----:B---3--:R-:W-:Y:S01]  /*1cf0*/  ISETP.GE.AND P0, PT, R22, 0x1, PT ;  /* 0x000000011600780c */ /* 0x008fe20003f06270 */
[----:B-1----:R-:W-:Y:S01]  /*1d00*/  VIADD R2, R2, 0x90 ;  /* 0x0000009002027836 */ /* 0x002fe20000000000 */
[----:B------:R-:W-:Y:S01]  /*1d10*/  @!PT LDS RZ, [RZ] ;  /* 0x00000000fffff984 */ /* 0x000fe20000000800 */
[----:B------:R-:W-:Y:S01]  /*1d20*/  @!PT LDS RZ, [RZ] ;  /* 0x00000000fffff984 */ /* 0x000fe20000000800 */
[----:B------:R-:W-:Y:S01]  /*1d30*/  @!PT LDS RZ, [RZ] ;  /* 0x00000000fffff984 */ /* 0x000fe20000000800 */
[----:B------:R-:W-:Y:S01]  /*1d40*/  @!PT LDS RZ, [RZ] ;  /* 0x00000000fffff984 */ /* 0x000fe20000000800 */
[----:B------:R1:W-:Y:S06]  /*1d50*/  MEMBAR.ALL.CTA ;  /* 0x0000000000007992 */ /* 0x0003ec0000008000 */
[----:B-1----:R-:W1:Y:S01]  /*1d60*/  FENCE.VIEW.ASYNC.S ;  /* 0x00000000000073c6 */ /* 0x002e620000000000 */
[----:B------:R-:W-:-:S04]  /*1d70*/  PRMT R2, RZ, 0x654, R2 ;  /* 0x00000654ff027816 */ /* 0x000fc80000000002 */
[----:B-1----:R1:W-:Y:S01]  /*1d80*/  SYNCS.ARRIVE.TRANS64.RED.A1T0 RZ, [R2+URZ], RZ ;  /* 0x000000ff02ff79a7 */ /* 0x0023e200081004ff */
[----:B--2---:R-:W-:-:S13]  /*1d90*/  LOP3.LUT P2, RZ, R6, 0x1, RZ, 0xc0, !PT ;  /* 0x0000000106ff7812 */ /* 0x004fda000784c0ff */
[----:B------:R-:W-:Y:S01]  /*1da0*/  @P2 SHF.R.U32.HI R3, RZ, 0x10, R5 ;  /* 0x00000010ff032819 */ /* 0x000fe20000011605 */
[----:B------:R-:W-:Y:S01]  /*1db0*/  VOTEU.ANY UP0, P2 ;  /* 0x0000000000ff7886 */ /* 0x000fe20001000100 */
[----:B------:R-:W-:Y:S02]  /*1dc0*/  @P2 MOV R13, R4 ;  /* 0x00000004000d2202 */ /* 0x000fe40000000f00 */
[----:B------:R-:W-:Y:S02]  /*1dd0*/  @P2 R2UR.BROADCAST UR5, R3 ;  /* 0x00000000030522ca */ /* 0x000fe400008e0000 */
[----:B------:R-:W-:-:S11]  /*1de0*/  @P2 LOP3.LUT R11, R5, 0xffff, RZ, 0xc0, !PT ;  /* 0x0000ffff050b2812 */ /* 0x000fd600078ec0ff */
[----:B------:R-:W-:Y:S01]  /*1df0*/  @UP0 UMOV UR36, UR5 ;  /* 0x0000000500240c82 */ /* 0x000fe20008000000 */
[----:B-1----:R-:W-:Y:S05]  /*1e00*/  @!P0 BRA `(.L_x_33) ;  /* 0x0000000000b88947 */ /* 0x002fea0003800000 */
[----:B------:R-:W4:Y:S01]  /*1e10*/  LDC.64 R4, c[0x0][0xb18] ;  /* 0x0002c600ff047b82 */ /* 0x000f220000000a00 */
[----:B------:R-:W-:-:S07]  /*1e20*/  ISETP.NE.AND P3, PT, R22, 0x1, PT ;  /* 0x000000011600780c */ /* 0x000fce0003f65270 */
[----:B------:R-:W1:Y:S08]  /*1e30*/  LDC.64 R6, c[0x0][0xb10] ;  /* 0x0002c400ff067b82 */ /* 0x000e700000000a00 */
[----:B------:R-:W2:Y:S08]  /*1e40*/  LDC R16, c[0x0][0xb20] ;  /* 0x0002c800ff107b82 */ /* 0x000eb00000000800 */
[----:B------:R-:W3:Y:S01]  /*1e50*/  LDC R18, c[0x0][0xb0c] ;  /* 0x0002c300ff127b82 */ /* 0x000ee20000000800 */
[----:B----4-:R-:W-:Y:S01]  /*1e60*/  IMAD.HI.U32 R17, R0, R5, RZ ;  /* 0x0000000500117227 */ /* 0x010fe200078e00ff */
[----:B------:R-:W-:-:S03]  /*1e70*/  ISETP.NE.AND P0, PT, R4, 0x1, PT ;  /* 0x000000010400780c */ /* 0x000fc60003f05270 */
[----:B------:R-:W-:-:S03]  /*1e80*/  IMAD.HI.U32 R5, R11, R5, RZ ;  /* 0x000000050b057227 */ /* 0x000fc600078e00ff */
[----:B------:R-:W4:Y:S01]  /*1e90*/  LDC.64 R2, c[0x0][0xb28] ;  /* 0x0002ca00ff027b82 */ /* 0x000f220000000a00 */
[----:B-1----:R-:W-:-:S04]  /*1ea0*/  IMAD.HI.U32 R20, R9, R6, RZ ;  /* 0x0000000609147227 */ /* 0x002fc800078e00ff */
[----:B------:R-:W-:Y:S01]  /*1eb0*/  IMAD.HI.U32 R24, R13, R6, RZ ;  /* 0x000000060d187227 */ /* 0x000fe200078e00ff */
[----:B------:R-:W-:Y:S02]  /*1ec0*/  SHF.R.U32.HI R20, RZ, R7, R20 ;  /* 0x00000007ff147219 */ /* 0x000fe40000011614 */
[-C--:B--2---:R-:W-:Y:S02]  /*1ed0*/  SHF.R.U32.HI R17, RZ, R16.reuse, R17 ;  /* 0x00000010ff117219 */ /* 0x084fe40000011611 */
[----:B------:R-:W-:Y:S02]  /*1ee0*/  SHF.R.U32.HI R16, RZ, R16, R5 ;  /* 0x00000010ff107219 */ /* 0x000fe40000011605 */
[----:B------:R-:W-:Y:S02]  /*1ef0*/  SEL R17, R0, R17, !P0 ;  /* 0x0000001100117207 */ /* 0x000fe40004000000 */
[----:B------:R-:W-:Y:S02]  /*1f00*/  SHF.R.U32.HI R24, RZ, R7, R24 ;  /* 0x00000007ff187219 */ /* 0x000fe40000011618 */
[----:B---3--:R-:W-:-:S02]  /*1f10*/  ISETP.NE.AND P1, PT, R18, 0x1, PT ;  /* 0x000000011200780c */ /* 0x008fc40003f25270 */
[----:B------:R-:W-:Y:S02]  /*1f20*/  SEL R5, R11, R16, !P0 ;  /* 0x000000100b057207 */ /* 0x000fe40004000000 */
[----:B------:R-:W-:Y:S02]  /*1f30*/  SEL R19, R9, R20, !P1 ;  /* 0x0000001409137207 */ /* 0x000fe40004800000 */
[----:B------:R-:W-:Y:S01]  /*1f40*/  SEL R7, R13, R24, !P1 ;  /* 0x000000180d077207 */ /* 0x000fe20004800000 */
[----:B----4-:R-:W-:-:S04]  /*1f50*/  IMAD.HI.U32 R20, R17, R2, RZ ;  /* 0x0000000211147227 */ /* 0x010fc800078e00ff */
        /* <DEDUP_REMOVED lines=10> */
[----:B------:R-:W-:-:S04]  /*2000*/  @!P0 IMAD.HI.U32 R16, R7, R2, RZ ;  /* 0x0000000207108227 */ /* 0x000fc800078e00ff */
[----:B------:R-:W-:Y:S01]  /*2010*/  IMAD.MOV R2, RZ, RZ, -R6 ;  /* 0x000000ffff027224 */ /* 0x000fe200078e0a06 */
[----:B------:R-:W-:-:S03]  /*2020*/  @!P0 SHF.R.U32.HI R16, RZ, R3, R16 ;  /* 0x00000003ff108219 */ /* 0x000fc60000011610 */
[----:B------:R-:W-:Y:S01]  /*2030*/  IMAD R2, R22, R2, R5 ;  /* 0x0000000216027224 */ /* 0x000fe200078e0205 */
        /* <DEDUP_REMOVED lines=11> */
.L_x_33:
[----:B------:R-:W1:Y:S02]  /*20f0*/  LDCU UR5, c[0x0][0xb30] ;  /* 0x00016600ff0577ac */ /* 0x000e640008000800 */
[----:B-1----:R-:W-:-:S09]  /*2100*/  UISETP.NE.AND UP0, UPT, UR5, 0x1, UPT ;  /* 0x000000010500788c */ /* 0x002fd2000bf05270 */
[----:B------:R-:W-:Y:S05]  /*2110*/  BRA.U UP0, `(.L_x_34) ;  /* 0x0000000100407547 */ /* 0x000fea000b800000 */
[----:B------:R-:W1:Y:S08]  /*2120*/  LDC.64 R4, c[0x0][0xb10] ;  /* 0x0002c400ff047b82 */ /* 0x000e700000000a00 */
[----:B------:R-:W2:Y:S08]  /*2130*/  LDC.64 R2, c[0x0][0xb18] ;  /* 0x0002c600ff027b82 */ /* 0x000eb00000000a00 */
[----:B------:R-:W3:Y:S08]  /*2140*/  LDC R6, c[0x0][0xb20] ;  /* 0x0002c800ff067b82 */ /* 0x000ef00000000800 */
[----:B------:R-:W4:Y:S01]  /*2150*/  LDC R16, c[0x0][0xb0c] ;  /* 0x0002c300ff107b82 */ /* 0x000f220000000800 */
[----:B-1----:R-:W-:-:S05]  /*2160*/  IMAD.HI.U32 R4, R13, R4, RZ ;  /* 0x000000040d047227 */ /* 0x002fca00078e00ff */
[----:B------:R-:W-:Y:S01]  /*2170*/  SHF.R.U32.HI R4, RZ, R5, R4 ;  /* 0x00000005ff047219 */ /* 0x000fe20000011604 */
[----:B--2---:R-:W-:Y:S01]  /*2180*/  IMAD.HI.U32 R3, R11, R3, RZ ;  /* 0x000000030b037227 */ /* 0x004fe200078e00ff */
[----:B------:R-:W-:-:S04]  /*2190*/  ISETP.NE.AND P0, PT, R2, 0x1, PT ;  /* 0x000000010200780c */ /* 0x000fc80003f05270 */
[----:B---3--:R-:W-:-:S04]  /*21a0*/  SHF.R.U32.HI R6, RZ, R6, R3 ;  /* 0x00000006ff067219 */ /* 0x008fc80000011603 */
[----:B------:R-:W-:Y:S02]  /*21b0*/  SEL R3, R11, R6, !P0 ;  /* 0x000000060b037207 */ /* 0x000fe40004000000 */
[----:B----4-:R-:W-:-:S04]  /*21c0*/  ISETP.NE.AND P1, PT, R16, 0x1, PT ;  /* 0x000000011000780c */ /* 0x010fc80003f25270 */
[----:B------:R-:W-:-:S05]  /*21d0*/  SEL R4, R13, R4, !P1 ;  /* 0x000000040d047207 */ /* 0x000fca0004800000 */
[----:B------:R-:W-:Y:S02]  /*21e0*/  IMAD.IADD R5, R3, 0x1, -R4 ;  /* 0x0000000103057824 */ /* 0x000fe400078e0a04 */
[----:B------:R-:W-:Y:S02]  /*21f0*/  IMAD.IADD R3, R4, 0x1, -R3 ;  /* 0x0000000104037824 */ /* 0x000fe400078e0a03 */
[----:B------:R-:W-:Y:S02]  /*2200*/  IMAD R13, R5, R16, R13 ;  /* 0x00000010050d7224 */ /* 0x000fe400078e020d */
[----:B------:R-:W-:-:S07]  /*2210*/  IMAD R11, R3, R2, R11 ;  /* 0x00000002030b7224 */ /* 0x000fce00078e020b */
.L_x_34:
[----:B------:R-:W-:Y:S01]  /*2220*/  VIADD R14, R14, 0x1 ;  /* 0x000000010e0e7836 */ /* 0x000fe20000000000 */
[----:B------:R-:W-:Y:S01]  /*2230*/  PLOP3.LUT P1, PT, PT, PT, PT, 0x80, 0x8 ;  /* 0x000000000008781c */ /* 0x000fe20003f2f070 */
[----:B------:R-:W-:Y:S02]  /*2240*/  IMAD.IADD R201, R13, 0x1, R200 ;  /* 0x000000010dc97824 */ /* 0x000fe400078e02c8 */
[----:B------:R-:W-:Y:S01]  /*2250*/  IMAD.IADD R199, R11, 0x1, R198 ;  /* 0x000000010bc77824 */ /* 0x000fe200078e02c6 */
[----:B------:R-:W-:-:S04]  /*2260*/  ISETP.NE.AND P0, PT, R14, 0x2, PT ;  /* 0x000000020e00780c */ /* 0x000fc80003f05270 */
[----:B------:R-:W-:Y:S02]  /*2270*/  SEL R3, RZ, 0x1, P0 ;  /* 0x00000001ff037807 */ /* 0x000fe40000000000 */
[----:B------:R-:W-:Y:S02]  /*2280*/  SEL R14, R14, RZ, P0 ;  /* 0x000000ff0e0e7207 */ /* 0x000fe40000000000 */
[----:B------:R-:W-:Y:S01]  /*2290*/  LOP3.LUT R12, R12, R3, RZ, 0x3c, !PT ;  /* 0x000000030c0c7212 */ /* 0x000fe200078e3cff */
[----:B------:R-:W-:Y:S06]  /*22a0*/  @P2 BRA `(.L_x_35) ;  /* 0xfffffff000982947 */ /* 0x000fec000383ffff */
[----:B------:R-:W-:Y:S01]  /*22b0*/  UIADD3 UR4, UPT, UPT, UR4, 0x30, URZ ;  /* 0x0000003004047890 */ /* 0x000fe2000fffe0ff */
[----:B------:R-:W-:-:S03]  /*22c0*/  SHF.L.U32 R3, R15, 0x1f, RZ ;  /* 0x0000001f0f037819 */ /* 0x000fc600000006ff */
[----:B------:R-:W-:-:S09]  /*22d0*/  ULEA UR5, UR13, UR4, 0x3 ;  /* 0x000000040d057291 */ /* 0x000fd2000f8e18ff */
[----:B------:R-:W1:Y:S02]  /*22e0*/  SYNCS.PHASECHK.TRANS64.TRYWAIT P0, [UR5], R3 ;  /* 0x00000003ff0075a7 */ /* 0x000e640008001105 */
[----:B-1----:R-:W-:Y:S05]  /*22f0*/  @!P0 BRA `(.L_x_36) ;  /* 0x0000006400548947 */ /* 0x002fea0003800000 */
.L_x_107:
[----:B------:R-:W-:-:S04]  /*2300*/  UIADD3 UR6, UPT, UPT, UR13, 0x1, URZ ;  /* 0x000000010d067890 */ /* 0x000fc8000fffe0ff */
[----:B------:R-:W-:-:S04]  /*2310*/  UISETP.NE.AND UP0, UPT, UR6, 0x6, UPT ;  /* 0x000000060600788c */ /* 0x000fc8000bf05270 */
[----:B------:R-:W-:Y:S02]  /*2320*/  USEL UR7, URZ, 0x1, UP0 ;  /* 0x00000001ff077887 */ /* 0x000fe40008000000 */
[----:B------:R-:W-:-:S04]  /*2330*/  USEL UR6, UR6, URZ, UP0 ;  /* 0x000000ff06067287 */ /* 0x000fc80008000000 */
[----:B------:R-:W-:Y:S01]  /*2340*/  ULEA UR5, UR6, UR4, 0x3 ;  /* 0x0000000406057291 */ /* 0x000fe2000f8e18ff */
[----:B------:R-:W-:-:S04]  /*2350*/  LOP3.LUT R2, R15, UR7, RZ, 0x3c, !PT ;  /* 0x000000070f027c12 */ /* 0x000fc8000f8e3cff */
[----:B-1----:R-:W-:-:S04]  /*2360*/  SHF.L.U32 R3, R2, 0x1f, RZ ;  /* 0x0000001f02037819 */ /* 0x002fc800000006ff */
[----:B------:R-:W1:Y:S02]  /*2370*/  SYNCS.PHASECHK.TRANS64.TRYWAIT P0, [UR5], R3 ;  /* 0x00000003ff0075a7 */ /* 0x000e640008001105 */
[----:B-1----:R-:W-:Y:S05]  /*2380*/  @!P0 BRA `(.L_x_37) ;  /* 0x0000006400488947 */ /* 0x002fea0003800000 */
.L_x_109:
        /* <DEDUP_REMOVED lines=9> */
.L_x_111:
        /* <DEDUP_REMOVED lines=9> */
.L_x_113:
        /* <DEDUP_REMOVED lines=9> */
.L_x_115:
[----:B------:R-:W-:-:S04]  /*2540*/  UIADD3 UR6, UPT, UPT, UR6, 0x1, URZ ;  /* 0x0000000106067890 */ /* 0x000fc8000fffe0ff */
[----:B------:R-:W-:-:S04]  /*2550*/  UISETP.NE.AND UP0, UPT, UR6, 0x6, UPT ;  /* 0x000000060600788c */ /* 0x000fc8000bf05270 */
[----:B------:R-:W-:Y:S02]  /*2560*/  USEL UR5, URZ, 0x1, UP0 ;  /* 0x00000001ff057887 */ /* 0x000fe40008000000 */
[----:B------:R-:W-:-:S04]  /*2570*/  USEL UR6, UR6, URZ, UP0 ;  /* 0x000000ff06067287 */ /* 0x000fc80008000000 */
[----:B------:R-:W-:Y:S01]  /*2580*/  ULEA UR6, UR6, UR4, 0x3 ;  /* 0x0000000406067291 */ /* 0x000fe2000f8e18ff */
[----:B-1----:R-:W-:-:S04]  /*2590*/  LOP3.LUT R3, R2, UR5, RZ, 0x3c, !PT ;  /* 0x0000000502037c12 */ /* 0x002fc8000f8e3cff */
[----:B------:R-:W-:Y:S01]  /*25a0*/  SHF.L.U32 R3, R3, 0x1f, RZ ;  /* 0x0000001f03037819 */ /* 0x000fe200000006ff */
[----:B----4-:R-:W-:-:S07]  /*25b0*/  IMAD.U32 R0, RZ, RZ, UR6 ;  /* 0x00000006ff007e24 */ /* 0x010fce000f8e00ff */
.L_x_41:
[----:B-1----:R1:W2:Y:S02]  /*25c0*/  SYNCS.PHASECHK.TRANS64.TRYWAIT P0, [R0+URZ], R3 ;  /* 0x00000003000075a7 */ /* 0x0022a400080011ff */
[----:B--2---:R-:W-:Y:S05]  /*25d0*/  @!P0 NANOSLEEP.SYNCS 0x989680 ;  /* 0x009896800000895d */ /* 0x004fea0003900000 */
[----:B------:R-:W2:Y:S02]  /*25e0*/  @!P0 SYNCS.PHASECHK.TRANS64 P0, [R0+URZ], R3 ;  /* 0x00000003000085a7 */ /* 0x000ea400080010ff */
[----:B--2---:R-:W-:Y:S05]  /*25f0*/  @P0 EXIT ;  /* 0x000000000000094d */ /* 0x004fea0003800000 */
[----:B------:R-:W-:Y:S05]  /*2600*/  BRA `(.L_x_41) ;  /* 0xfffffffc00ec7947 */ /* 0x000fea000383ffff */
.L_x_17:
[----:B------:R-:W-:-:S04]  /*2610*/  UISETP.NE.AND UP1, UPT, UR37, URZ, UPT ;  /* 0x000000ff2500728c */ /* 0x000fc8000bf25270 */
[----:B------:R-:W-:-:S09]  /*2620*/  UISETP.NE.OR UP1, UPT, UR8, 0x1, UP1 ;  /* 0x000000010800788c */ /* 0x000fd20008f25670 */
[----:B------:R-:W-:Y:S05]  /*2630*/  BRA.U UP1, `(.L_x_42) ;  /* 0x0000000501487547 */ /* 0x000fea000b800000 */
[----:B------:R-:W-:Y:S01]  /*2640*/  ISETP.NE.AND P2, PT, R2, RZ, PT ;  /* 0x000000ff0200720c */ /* 0x000fe20003f45270 */
[----:B------:R-:W-:Y:S01]  /*2650*/  IMAD.MOV.U32 R12, RZ, RZ, 0x1 ;  /* 0x00000001ff0c7424 */ /* 0x000fe200078e00ff */
[----:B------:R-:W-:Y:S02]  /*2660*/  CS2R R10, SRZ ;  /* 0x00000000000a7805 */ /* 0x000fe4000001ff00 */
[----:B------:R-:W-:Y:S01]  /*2670*/  CS2R R8, SRZ ;  /* 0x0000000000087805 */ /* 0x000fe2000001ff00 */
[----:B------:R-:W-:Y:S01]  /*2680*/  UMOV UR4, 0x400 ;  /* 0x0000040000047882 */ /* 0x000fe20000000000 */
[----:B------:R-:W-:Y:S01]  /*2690*/  UMOV UR6, URZ ;  /* 0x000000ff00067c82 */ /* 0x000fe20008000000 */
[----:B------:R-:W-:-:S12]  /*26a0*/  ULEA UR37, UR37, UR4, 0x18 ;  /* 0x0000000425257291 */ /* 0x000fd8000f8ec0ff */
.L_x_46:
[----:B------:R-:W-:Y:S02]  /*26b0*/  LEA R0, R8, UR37, 0x3 ;  /* 0x0000002508007c11 */ /* 0x000fe4000f8e18ff */
[----:B------:R-:W-:-:S03]  /*26c0*/  SHF.L.U32 R5, R9, 0x1f, RZ ;  /* 0x0000001f09057819 */ /* 0x000fc600000006ff */
[----:B------:R-:W-:Y:S01]  /*26d0*/  VIADD R4, R0, 0xf0 ;  /* 0x000000f000047836 */ /* 0x000fe20000000000 */
[----:B------:R-:W1:Y:S02]  /*26e0*/  SYNCS.PHASECHK.TRANS64.TRYWAIT P0, [R0+URZ+0xe0], R5 ;  /* 0x0000e005000075a7 */ /* 0x000e6400080011ff */
[----:B-1----:R-:W-:Y:S05]  /*26f0*/  @!P0 BRA `(.L_x_43) ;  /* 0x0000006000cc8947 */ /* 0x002fea0003800000 */
.L_x_116:
[----:B------:R-:W-:Y:S01]  /*2700*/  ULEA UR5, UR6, UR37, 0x3 ;  /* 0x0000002506057291 */ /* 0x000fe2000f8e18ff */
[----:B------:R-:W-:Y:S02]  /*2710*/  PRMT R4, RZ, 0x654, R4 ;  /* 0x00000654ff047816 */ /* 0x000fe40000000004 */
[----:B-1----:R-:W-:Y:S01]  /*2720*/  SHF.L.U32 R5, R12, 0x1f, RZ ;  /* 0x0000001f0c057819 */ /* 0x002fe200000006ff */
[----:B------:R-:W-:Y:S01]  /*2730*/  UIADD3 UR4, UPT, UPT, UR5, 0x80, URZ ;  /* 0x0000008005047890 */ /* 0x000fe2000fffe0ff */
[----:B------:R1:W-:Y:S05]  /*2740*/  SYNCS.ARRIVE.TRANS64.RED.A1T0 RZ, [R4+URZ], RZ ;  /* 0x000000ff04ff79a7 */ /* 0x0003ea00081004ff */
[----:B------:R-:W-:Y:S01]  /*2750*/  IMAD.U32 R7, RZ, RZ, UR4 ;  /* 0x00000004ff077e24 */ /* 0x000fe2000f8e00ff */
[----:B------:R-:W2:Y:S04]  /*2760*/  SYNCS.PHASECHK.TRANS64.TRYWAIT P0, [UR5+0x90], R5 ;  /* 0x00009005ff0075a7 */ /* 0x000ea80008001105 */
[----:B------:R-:W-:Y:S01]  /*2770*/  PRMT R6, R2, 0x654, R7 ;  /* 0x0000065402067816 */ /* 0x000fe20000000007 */
[----:B-1----:R-:W-:Y:S01]  /*2780*/  @!P2 IMAD.MOV.U32 R4, RZ, RZ, 0x10 ;  /* 0x00000010ff04a424 */ /* 0x002fe200078e00ff */
[----:B--2---:R-:W-:Y:S06]  /*2790*/  @!P0 BRA `(.L_x_44) ;  /* 0x0000006000b88947 */ /* 0x004fec0003800000 */
.L_x_118:
[----:B------:R-:W-:Y:S01]  /*27a0*/  ULEA UR4, UR6, UR37, 0x4 ;  /* 0x0000002506047291 */ /* 0x000fe2000f8e20ff */
[----:B------:R-:W-:Y:S01]  /*27b0*/  SEL R3, R6, R3, !P2 ;  /* 0x0000000306037207 */ /* 0x000fe20005000000 */
[----:B------:R-:W-:Y:S01]  /*27c0*/  UIADD3 UR5, UPT, UPT, UR5, 0x80, URZ ;  /* 0x0000008005057890 */ /* 0x000fe2000fffe0ff */
[----:B-1----:R-:W-:Y:S01]  /*27d0*/  LEA R0, R11, UR37, 0x3 ;  /* 0x000000250b007c11 */ /* 0x002fe2000f8e18ff */
[----:B------:R-:W-:Y:S01]  /*27e0*/  UIADD3 UR4, UPT, UPT, UR4, 0x110, URZ ;  /* 0x0000011004047890 */ /* 0x000fe2000fffe0ff */
[----:B------:R-:W-:Y:S01]  /*27f0*/  SHF.L.U32 R5, R10, 0x1f, RZ ;  /* 0x0000001f0a057819 */ /* 0x000fe200000006ff */
[----:B------:R1:W-:Y:S01]  /*2800*/  @!P2 SYNCS.ARRIVE.TRANS64.RED RZ, [R3+URZ], R4 ;  /* 0x0000000403ffa9a7 */ /* 0x0003e200080004ff */
[----:B------:R-:W-:Y:S01]  /*2810*/  UIADD3 UR6, UPT, UPT, UR6, 0x1, URZ ;  /* 0x0000000106067890 */ /* 0x000fe2000fffe0ff */
[----:B------:R-:W-:-:S03]  /*2820*/  VIADD R8, R8, 0x1 ;  /* 0x0000000108087836 */ /* 0x000fc60000000000 */
[----:B------:R-:W-:Y:S02]  /*2830*/  UISETP.NE.AND UP0, UPT, UR6, 0x2, UPT ;  /* 0x000000020600788c */ /* 0x000fe4000bf05270 */
[----:B------:R-:W-:Y:S06]  /*2840*/  UGETNEXTWORKID.BROADCAST [UR4], [UR5] ;  /* 0x00000000040073ca */ /* 0x000fec0008000100 */
[----:B------:R-:W-:Y:S01]  /*2850*/  USEL UR4, URZ, 0x1, UP0 ;  /* 0x00000001ff047887 */ /* 0x000fe20008000000 */
[----:B------:R-:W-:Y:S01]  /*2860*/  ISETP.NE.AND P0, PT, R8, 0x2, PT ;  /* 0x000000020800780c */ /* 0x000fe20003f05270 */
[----:B------:R-:W-:Y:S01]  /*2870*/  USEL UR6, UR6, URZ, UP0 ;  /* 0x000000ff06067287 */ /* 0x000fe20008000000 */
[----:B------:R-:W2:Y:S03]  /*2880*/  SYNCS.PHASECHK.TRANS64.TRYWAIT P1, [R0+URZ+0x80], R5 ;  /* 0x00008005000075a7 */ /* 0x000ea600080211ff */
[----:B------:R-:W-:Y:S01]  /*2890*/  LOP3.LUT R12, R12, UR4, RZ, 0x3c, !PT ;  /* 0x000000040c0c7c12 */ /* 0x000fe2000f8e3cff */
[----:B-12---:R-:W-:Y:S07]  /*28a0*/  @!P1 BRA `(.L_x_45) ;  /* 0x00000060008c9947 */ /* 0x006fee0003800000 */
.L_x_119:
[C---:B------:R-:W-:Y:S01]  /*28b0*/  LEA R4, R11.reuse, UR37, 0x4 ;  /* 0x000000250b047c11 */ /* 0x040fe2000f8e20ff */
[----:B-1----:R-:W-:Y:S01]  /*28c0*/  VIADD R0, R0, 0x90 ;  /* 0x0000009000007836 */ /* 0x002fe20000000000 */
[----:B------:R-:W-:Y:S01]  /*28d0*/  SEL R8, R8, RZ, P0 ;  /* 0x000000ff08087207 */ /* 0x000fe20000000000 */
[----:B------:R-:W-:-:S03]  /*28e0*/  VIADD R11, R11, 0x1 ;  /* 0x000000010b0b7836 */ /* 0x000fc60000000000 */
[----:B------:R-:W1:Y:S01]  /*28f0*/  LDS.128 R4, [R4+0x110] ;  /* 0x0001100004047984 */ /* 0x000e620000000c00 */
[----:B------:R-:W-:Y:S02]  /*2900*/  PRMT R0, RZ, 0x654, R0 ;  /* 0x00000654ff007816 */ /* 0x000fe40000000000 */
[C---:B------:R-:W-:Y:S01]  /*2910*/  ISETP.NE.AND P1, PT, R11.reuse, 0x2, PT ;  /* 0x000000020b00780c */ /* 0x040fe20003f25270 */
[----:B------:R-:W-:Y:S01]  /*2920*/  @!PT LDS RZ, [RZ] ;  /* 0x00000000fffff984 */ /* 0x000fe20000000800 */
[----:B------:R-:W-:Y:S01]  /*2930*/  @!PT LDS RZ, [RZ] ;  /* 0x00000000fffff984 */ /* 0x000fe20000000800 */
[----:B------:R-:W-:Y:S01]  /*2940*/  @!PT LDS RZ, [RZ] ;  /* 0x00000000fffff984 */ /* 0x000fe20000000800 */
[----:B------:R-:W-:Y:S01]  /*2950*/  @!PT LDS RZ, [RZ] ;  /* 0x00000000fffff984 */ /* 0x000fe20000000800 */
[----:B------:R2:W-:Y:S06]  /*2960*/  MEMBAR.ALL.CTA ;  /* 0x0000000000007992 */ /* 0x0005ec0000008000 */
[----:B--2---:R-:W2:Y:S01]  /*2970*/  FENCE.VIEW.ASYNC.S ;  /* 0x00000000000073c6 */ /* 0x004ea20000000000 */
[----:B------:R-:W-:Y:S01]  /*2980*/  SEL R11, R11, RZ, P1 ;  /* 0x000000ff0b0b7207 */ /* 0x000fe20000800000 */
[----:B--2---:R2:W-:Y:S01]  /*2990*/  SYNCS.ARRIVE.TRANS64.RED.A1T0 RZ, [R0+URZ], RZ ;  /* 0x000000ff00ff79a7 */ /* 0x0045e200081004ff */
[----:B-1----:R-:W-:-:S02]  /*29a0*/  LOP3.LUT P3, RZ, R6, 0x1, RZ, 0xc0, !PT ;  /* 0x0000000106ff7812 */ /* 0x002fc4000786c0ff */
[----:B------:R-:W-:-:S04]  /*29b0*/  SEL R5, RZ, 0x1, P1 ;  /* 0x00000001ff057807 */ /* 0x000fc80000800000 */
[----:B------:R-:W-:Y:S02]  /*29c0*/  LOP3.LUT R10, R10, R5, RZ, 0x3c, !PT ;  /* 0x000000050a0a7212 */ /* 0x000fe400078e3cff */
[----:B--2---:R-:W-:-:S04]  /*29d0*/  SEL R0, RZ, 0x1, P0 ;  /* 0x00000001ff007807 */ /* 0x004fc80000000000 */
[----:B------:R-:W-:Y:S01]  /*29e0*/  LOP3.LUT R9, R9, R0, RZ, 0x3c, !PT ;  /* 0x0000000009097212 */ /* 0x000fe200078e3cff */
[----:B------:R-:W-:Y:S06]  /*29f0*/  @P3 BRA `(.L_x_46) ;  /* 0xfffffffc002c3947 */ /* 0x000fec000383ffff */
[----:B------:R-:W-:Y:S01]  /*2a00*/  ULEA UR5, UR6, UR37, 0x3 ;  /* 0x0000002506057291 */ /* 0x000fe2000f8e18ff */
[----:B------:R-:W-:-:S08]  /*2a10*/  SHF.L.U32 R3, R12, 0x1f, RZ ;  /* 0x0000001f0c037819 */ /* 0x000fd000000006ff */
[----:B------:R-:W1:Y:S02]  /*2a20*/  SYNCS.PHASECHK.TRANS64 P0, [UR5+0x90], R3 ;  /* 0x00009003ff0075a7 */ /* 0x000e640008001005 */
[----:B-1----:R-:W-:Y:S05]  /*2a30*/  @P0 BRA `(.L_x_47) ;  /* 0x0000000000080947 */ /* 0x002fea0003800000 */
[----:B------:R-:W1:Y:S02]  /*2a40*/  SYNCS.PHASECHK.TRANS64.TRYWAIT P0, [UR5+0x90], R3 ;  /* 0x00009003ff0075a7 */ /* 0x000e640008001105 */
[----:B-1----:R-:W-:Y:S05]  /*2a50*/  @!P0 BRA `(.L_x_48) ;  /* 0x0000006000348947 */ /* 0x002fea0003800000 */
.L_x_47:
[----:B------:R-:W-:-:S04]  /*2a60*/  UIADD3 UR4, UPT, UPT, UR6, 0x1, URZ ;  /* 0x0000000106047890 */ /* 0x000fc8000fffe0ff */
[----:B------:R-:W-:-:S04]  /*2a70*/  UISETP.NE.AND UP0, UPT, UR4, 0x2, UPT ;  /* 0x000000020400788c */ /* 0x000fc8000bf05270 */
[----:B------:R-:W-:Y:S02]  /*2a80*/  USEL UR7, URZ, 0x1, UP0 ;  /* 0x00000001ff077887 */ /* 0x000fe40008000000 */
[----:B------:R-:W-:-:S04]  /*2a90*/  USEL UR4, UR4, URZ, UP0 ;  /* 0x000000ff04047287 */ /* 0x000fc80008000000 */
[----:B------:R-:W-:Y:S01]  /*2aa0*/  ULEA UR4, UR4, UR37, 0x3 ;  /* 0x0000002504047291 */ /* 0x000fe2000f8e18ff */
[----:B-1----:R-:W-:-:S04]  /*2ab0*/  LOP3.LUT R3, R12, UR7, RZ, 0x3c, !PT ;  /* 0x000000070c037c12 */ /* 0x002fc8000f8e3cff */
[----:B------:R-:W-:-:S04]  /*2ac0*/  SHF.L.U32 R0, R3, 0x1f, RZ ;  /* 0x0000001f03007819 */ /* 0x000fc800000006ff */
[----:B------:R-:W1:Y:S02]  /*2ad0*/  SYNCS.PHASECHK.TRANS64 P0, [UR4+0x90], R0 ;  /* 0x00009000ff0075a7 */ /* 0x000e640008001004 */
[----:B-1----:R-:W-:Y:S05]  /*2ae0*/  @P0 EXIT ;  /* 0x000000000000094d */ /* 0x002fea0003800000 */
[----:B------:R-:W-:Y:S02]  /*2af0*/  SHF.L.U32 R3, R3, 0x1f, RZ ;  /* 0x0000001f03037819 */ /* 0x000fe400000006ff */
[----:B------:R-:W-:-:S07]  /*2b00*/  MOV R0, UR4 ;  /* 0x0000000400007c02 */ /* 0x000fce0008000f00 */
.L_x_49:
[----:B-1----:R1:W2:Y:S02]  /*2b10*/  SYNCS.PHASECHK.TRANS64.TRYWAIT P0, [R0+URZ+0x90], R3 ;  /* 0x00009003000075a7 */ /* 0x0022a400080011ff */
[----:B--2---:R-:W-:Y:S05]  /*2b20*/  @!P0 NANOSLEEP.SYNCS 0x989680 ;  /* 0x009896800000895d */ /* 0x004fea0003900000 */
[----:B------:R-:W2:Y:S02]  /*2b30*/  @!P0 SYNCS.PHASECHK.TRANS64 P0, [R0+URZ+0x90], R3 ;  /* 0x00009003000085a7 */ /* 0x000ea400080010ff */
[----:B--2---:R-:W-:Y:S05]  /*2b40*/  @P0 EXIT ;  /* 0x000000000000094d */ /* 0x004fea0003800000 */
[----:B------:R-:W-:Y:S05]  /*2b50*/  BRA `(.L_x_49) ;  /* 0xfffffffc00ec7947 */ /* 0x000fea000383ffff */
.L_x_42:
[----:B------:R-:W-:-:S09]  /*2b60*/  UISETP.NE.AND UP1, UPT, UR8, URZ, UPT ;  /* 0x000000ff0800728c */ /* 0x000fd2000bf25270 */
[----:B------:R-:W-:Y:S05]  /*2b70*/  BRA.U UP1, `(.L_x_50) ;  /* 0x0000000d01c87547 */ /* 0x000fea000b800000 */
[----:B------:R-:W-:Y:S01]  /*2b80*/  UMOV UR4, 0x40 ;  /* 0x0000004000047882 */ /* 0x000fe20000000000 */
[----:B------:R-:W-:Y:S01]  /*2b90*/  NOP ;  /* 0x0000000000007918 */ /* 0x000fe20000000000 */
[----:B------:R-:W-:Y:S01]  /*2ba0*/  ULEA UR4, UR37, UR4, 0x18 ;  /* 0x0000000425047291 */ /* 0x000fe2000f8ec0ff */
[----:B------:R-:W-:Y:S02]  /*2bb0*/  UMOV UR5, 0x400 ;  /* 0x0000040000057882 */ /* 0x000fe40000000000 */
[----:B------:R-:W-:-:S06]  /*2bc0*/  ULEA UR37, UR37, UR5, 0x18 ;  /* 0x0000000525257291 */ /* 0x000fcc000f8ec0ff */
[----:B------:R-:W1:Y:S02]  /*2bd0*/  LDS.U8 R0, [UR4+0x1c] ;  /* 0x00001c04ff007984 */ /* 0x000e640008000000 */
[----:B-1----:R-:W-:-:S13]  /*2be0*/  ISETP.NE.AND P0, PT, R0, RZ, PT ;  /* 0x000000ff0000720c */ /* 0x002fda0003f05270 */
[----:B------:R-:W-:Y:S05]  /*2bf0*/  @P0 BRA `(.L_x_51) ;  /* 0x0000000000580947 */ /* 0x000fea0003800000 */
[----:B------:R-:W-:-:S13]  /*2c00*/  ELECT P0, URZ, PT ;  /* 0x0000000000ff782f */ /* 0x000fda0003800000 */
[----:B------:R-:W-:Y:S05]  /*2c10*/  @!P0 BRA `(.L_x_52) ;  /* 0x0000000000608947 */ /* 0x000fea0003800000 */
[----:B------:R-:W-:Y:S01]  /*2c20*/  UMOV UR5, 0x10 ;  /* 0x0000001000057882 */ /* 0x000fe20000000000 */
[----:B------:R-:W-:Y:S01]  /*2c30*/  HFMA2 R0, -RZ, RZ, 0, 5.9604644775390625e-08 ;  /* 0x00000001ff007431 */ /* 0x000fe200000001ff */
[----:B------:R-:W-:-:S03]  /*2c40*/  MOV R2, 0xffff ;  /* 0x0000ffff00027802 */ /* 0x000fc60000000f00 */
[----:B------:R-:W-:Y:S04]  /*2c50*/  DEPBAR.LE SB1, 0x36 ;  /* 0x00009d800000791a */ /* 0x000fe80000000000 */
[----:B------:R-:W1:Y:S02]  /*2c60*/  UTCATOMSWS.FIND_AND_SET.ALIGN UP0, UR5, UR5 ;  /* 0x00000005000575e3 */ /* 0x000e640008000800 */
[----:B-1----:R-:W-:Y:S01]  /*2c70*/  MOV R3, UR5 ;  /* 0x0000000500037c02 */ /* 0x002fe20008000f00 */
[----:B------:R-:W-:Y:S06]  /*2c80*/  BRA.U UP0, `(.L_x_53) ;  /* 0x0000000100187547 */ /* 0x000fec000b800000 */
.L_x_54:
[----:B------:R-:W-:Y:S05]  /*2c90*/  NANOSLEEP 0x64 ;  /* 0x000000640000795d */ /* 0x000fea0003800000 */
[----:B------:R-:W-:-:S05]  /*2ca0*/  UMOV UR5, 0x10 ;  /* 0x0000001000057882 */ /* 0x000fca0000000000 */
[----:B------:R-:W-:Y:S04]  /*2cb0*/  DEPBAR.LE SB1, 0x36 ;  /* 0x00009d800000791a */ /* 0x000fe80000000000 */
[----:B------:R-:W1:Y:S02]  /*2cc0*/  UTCATOMSWS.FIND_AND_SET.ALIGN UP0, UR5, UR5 ;  /* 0x00000005000575e3 */ /* 0x000e640008000800 */
[----:B-1----:R-:W-:Y:S01]  /*2cd0*/  MOV R3, UR5 ;  /* 0x0000000500037c02 */ /* 0x002fe20008000f00 */
[----:B------:R-:W-:Y:S05]  /*2ce0*/  BRA.U !UP0, `(.L_x_54) ;  /* 0xfffffffd08e87547 */ /* 0x000fea000b83ffff */
.L_x_53:
[-C--:B------:R-:W-:Y:S02]  /*2cf0*/  SHF.L.U32 R2, R2, R3.reuse, RZ ;  /* 0x0000000302027219 */ /* 0x080fe400000006ff */
[----:B------:R-:W-:Y:S01]  /*2d00*/  SHF.L.U32 R0, R0, R3, RZ ;  /* 0x0000000300007219 */ /* 0x000fe200000006ff */
[----:B------:R-:W-:Y:S02]  /*2d10*/  IMAD.SHL.U32 R3, R3, 0x20, RZ ;  /* 0x0000002003037824 */ /* 0x000fe400078e00ff */
[----:B------:R1:W-:Y:S04]  /*2d20*/  ATOMS.OR RZ, [UR4+0x14], R2 ;  /* 0x00001402ffff798c */ /* 0x0003e8000b000004 */
[----:B------:R1:W-:Y:S04]  /*2d30*/  ATOMS.OR RZ, [UR4+0x18], R0 ;  /* 0x00001800ffff798c */ /* 0x0003e8000b000004 */
[----:B------:R1:W-:Y:S01]  /*2d40*/  STS [UR37+0x130], R3 ;  /* 0x00013003ff007988 */ /* 0x0003e20008000825 */
[----:B------:R-:W-:Y:S05]  /*2d50*/  BRA `(.L_x_52) ;  /* 0x0000000000107947 */ /* 0x000fea0003800000 */
.L_x_51:
[----:B------:R-:W-:Y:S02]  /*2d60*/  MOV R0, 0xffffffff ;  /* 0xffffffff00007802 */ /* 0x000fe40000000f00 */
[----:B------:R-:W-:-:S03]  /*2d70*/  MOV R2, 0x2da0 ;  /* 0x00002da000027802 */ /* 0x000fc60000000f00 */
[----:B------:R1:W-:Y:S04]  /*2d80*/  STS [UR37+0x130], R0 ;  /* 0x00013000ff007988 */ /* 0x0003e80008000825 */
[----:B-1-3-5:R-:W-:Y:S05]  /*2d90*/  CALL.REL.NOINC `($__internal_1_$__cuda_sm10x_tcgen05_guardrail_trap_phase_invalid_during_alloc) ;  /* 0x0000006000b47944 */ /* 0x02afea0003c00000 */
.L_x_52:
[----:B------:R-:W-:Y:S05]  /*2da0*/  WARPSYNC.ALL ;  /* 0x0000000000007948 */ /* 0x000fea0003800000 */
[----:B------:R-:W2:Y:S01]  /*2db0*/  S2UR UR9, SR_CgaCtaId ;  /* 0x00000000000979c3 */ /* 0x000ea20000008800 */
[----:B------:R-:W-:Y:S01]  /*2dc0*/  UMOV UR4, 0x400 ;  /* 0x0000040000047882 */ /* 0x000fe20000000000 */
[----:B------:R-:W-:-:S06]  /*2dd0*/  NOP ;  /* 0x0000000000007918 */ /* 0x000fcc0000000000 */
[----:B------:R-:W-:Y:S06]  /*2de0*/  BAR.ARV 0x6, 0xa0 ;  /* 0x0182800000007b1d */ /* 0x000fec0000002000 */
[----:B------:R-:W4:Y:S01]  /*2df0*/  LDCU UR5, c[0x0][0x38c] ;  /* 0x00007180ff0577ac */ /* 0x000f220008000800 */
[----:B------:R-:W-:Y:S01]  /*2e00*/  IMAD.MOV.U32 R11, RZ, RZ, 0x1 ;  /* 0x00000001ff0b7424 */ /* 0x000fe200078e00ff */
[----:B------:R-:W-:Y:S01]  /*2e10*/  CS2R R8, SRZ ;  /* 0x0000000000087805 */ /* 0x000fe2000001ff00 */
[----:B------:R-:W-:Y:S01]  /*2e20*/  IMAD.MOV.U32 R10, RZ, RZ, RZ ;  /* 0x000000ffff0a7224 */ /* 0x000fe200078e00ff */
[----:B------:R-:W-:Y:S01]  /*2e30*/  UMOV UR12, URZ ;  /* 0x000000ff000c7c82 */ /* 0x000fe20008000000 */
[----:B------:R-:W-:Y:S01]  /*2e40*/  UMOV UR11, URZ ;  /* 0x000000ff000b7c82 */ /* 0x000fe20008000000 */
[----:B------:R-:W-:Y:S01]  /*2e50*/  UMOV UR22, 0x0 ;  /* 0x0000000000167882 */ /* 0x000fe20000000000 */
[----:B------:R-:W-:Y:S01]  /*2e60*/  UMOV UR23, 0x42c04a0 ;  /* 0x042c04a000177882 */ /* 0x000fe20000000000 */
[----:B------:R-:W-:Y:S01]  /*2e70*/  UMOV UR20, 0x0 ;  /* 0x0000000000147882 */ /* 0x000fe20000000000 */
[----:B------:R-:W-:Y:S01]  /*2e80*/  UMOV UR21, 0x42c04a0 ;  /* 0x042c04a000157882 */ /* 0x000fe20000000000 */
[----:B--2---:R-:W-:Y:S01]  /*2e90*/  ULEA UR9, UR9, UR4, 0x18 ;  /* 0x0000000409097291 */ /* 0x004fe2000f8ec0ff */
[----:B------:R-:W2:Y:S03]  /*2ea0*/  LDCU UR4, c[0x0][0x38c] ;  /* 0x00007180ff0477ac */ /* 0x000ea60008000800 */
[----:B------:R-:W-:-:S02]  /*2eb0*/  UIADD3 UR10, UPT, UPT, UR9, 0x5a00, URZ ;  /* 0x00005a00090a7890 */ /* 0x000fc4000fffe0ff */
[----:B----4-:R-:W-:-:S03]  /*2ec0*/  UISETP.GE.AND UP3, UPT, UR5, 0x1, UPT ;  /* 0x000000010500788c */ /* 0x010fc6000bf66270 */
[----:B-1----:R-:W1:Y:S01]  /*2ed0*/  LDS R0, [UR9+0x130] ;  /* 0x00013009ff007984 */ /* 0x002e620008000800 */
[----:B------:R-:W-:Y:S01]  /*2ee0*/  USHF.R.U32.HI UR10, URZ, 0x4, UR10 ;  /* 0x00000004ff0a7899 */ /* 0x000fe2000801160a */
[----:B------:R-:W-:Y:S01]  /*2ef0*/  UMOV UR26, 0x0 ;  /* 0x00000000001a7882 */ /* 0x000fe20000000000 */
[----:B------:R-:W-:Y:S02]  /*2f00*/  UMOV UR27, 0x42c04a0 ;  /* 0x042c04a0001b7882 */ /* 0x000fe40000000000 */
[----:B------:R-:W-:Y:S01]  /*2f10*/  ULOP3.LUT UR10, UR10, 0x3fff, URZ, 0xc0, !UPT ;  /* 0x00003fff0a0a7892 */ /* 0x000fe2000f8ec0ff */
[----:B------:R-:W-:Y:S01]  /*2f20*/  UMOV UR24, 0x0 ;  /* 0x0000000000187882 */ /* 0x000fe20000000000 */
[----:B------:R-:W-:Y:S02]  /*2f30*/  UMOV UR25, 0x42c04a0 ;  /* 0x042c04a000197882 */ /* 0x000fe40000000000 */
[----:B------:R-:W-:Y:S02]  /*2f40*/  ULOP3.LUT UR10, UR10, 0x10000, URZ, 0xfc, !UPT ;  /* 0x000100000a0a7892 */ /* 0x000fe4000f8efcff */
[----:B--2---:R-:W-:-:S04]  /*2f50*/  UIADD3 UR4, UPT, UPT, UR4, 0x7f, URZ ;  /* 0x0000007f04047890 */ /* 0x004fc8000fffe0ff */
[----:B------:R-:W-:-:S04]  /*2f60*/  USHF.R.S32.HI UR8, URZ, 0x1f, UR4 ;  /* 0x0000001fff087899 */ /* 0x000fc80008011404 */
[----:B------:R-:W-:Y:S02]  /*2f70*/  ULEA.HI UR8, UR8, UR4, URZ, 0x7 ;  /* 0x0000000408087291 */ /* 0x000fe4000f8f38ff */
[----:B------:R-:W-:Y:S02]  /*2f80*/  UIADD3 UR4, UPT, UPT, UR9, 0x11a00, URZ ;  /* 0x00011a0009047890 */ /* 0x000fe4000fffe0ff */
[----:B------:R-:W-:Y:S02]  /*2f90*/  USHF.R.S32.HI UR8, URZ, 0x7, UR8 ;  /* 0x00000007ff087899 */ /* 0x000fe40008011408 */
[----:B------:R-:W-:Y:S02]  /*2fa0*/  USHF.R.U32.HI UR4, URZ, 0x4, UR4 ;  /* 0x00000004ff047899 */ /* 0x000fe40008011604 */
[----:B------:R-:W-:Y:S02]  /*2fb0*/  UISETP.LT.AND UP0, UPT, UR8, 0x1, UPT ;  /* 0x000000010800788c */ /* 0x000fe4000bf01270 */
[----:B------:R-:W-:-:S02]  /*2fc0*/  ULOP3.LUT UR4, UR4, 0x3fff, URZ, 0xc0, !UPT ;  /* 0x00003fff04047892 */ /* 0x000fc4000f8ec0ff */
[----:B------:R-:W-:Y:S02]  /*2fd0*/  USEL UR16, UR8, 0x1, !UP0 ;  /* 0x0000000108107887 */ /* 0x000fe4000c000000 */
[----:B------:R-:W-:Y:S02]  /*2fe0*/  ULOP3.LUT UR4, UR4, 0x10000, URZ, 0xfc, !UPT ;  /* 0x0001000004047892 */ /* 0x000fe4000f8efcff */
[----:B------:R-:W-:Y:S01]  /*2ff0*/  UIADD3 UR16, UPT, UPT, -UR16, URZ, URZ ;  /* 0x000000ff10107290 */ /* 0x000fe2000fffe1ff */
[----:B-1----:R-:W-:-:S15]  /*3000*/  R2UR UR13, R0 ;  /* 0x00000000000d72ca */ /* 0x002fde00000e0000 */
.L_x_61:
[----:B------:R-:W-:Y:S02]  /*3010*/  LEA R0, R10, UR9, 0x3 ;  /* 0x000000090a007c11 */ /* 0x000fe4000f8e18ff */
[----:B------:R-:W-:Y:S02]  /*3020*/  SHF.L.U32 R5, R9, 0x1f, RZ ;  /* 0x0000001f09057819 */ /* 0x000fe400000006ff */
[----:B------:R-:W-:Y:S01]  /*3030*/  PLOP3.LUT P0, PT, PT, PT, UP3, 0x80, 0x8 ;  /* 0x000000000008781c */ /* 0x000fe20003f0f038 */
[----:B------:R-:W-:Y:S01]  /*3040*/  VIADD R3, R0, 0x90 ;  /* 0x0000009000037836 */ /* 0x000fe20000000000 */
[----:B-1----:R-:W1:Y:S02]  /*3050*/  SYNCS.PHASECHK.TRANS64.TRYWAIT P1, [R0+URZ+0x80], R5 ;  /* 0x00008005000075a7 */ /* 0x002e6400080211ff */
[----:B-1--4-:R-:W-:Y:S09]  /*3060*/  @!P1 BRA `(.L_x_55) ;  /* 0x0000005800c89947 */ /* 0x012ff20003800000 */
.L_x_121:
[----:B------:R-:W-:Y:S01]  /*3070*/  LEA R4, R10, UR9, 0x4 ;  /* 0x000000090a047c11 */ /* 0x000fe2000f8e20ff */
[----:B------:R-:W-:Y:S01]  /*3080*/  @UP3 ULEA UR5, UR11, UR9, 0x3 ;  /* 0x000000090b053291 */ /* 0x000fe2000f8e18ff */
[----:B------:R-:W-:Y:S01]  /*3090*/  PLOP3.LUT P2, PT, PT, PT, PT, 0x80, 0x8 ;  /* 0x000000000008781c */ /* 0x000fe20003f4f070 */
[----:B------:R-:W-:Y:S01]  /*30a0*/  ULEA UR14, UR12, UR9, 0x3 ;  /* 0x000000090c0e7291 */ /* 0x000fe2000f8e18ff */
[----:B------:R-:W-:Y:S01]  /*30b0*/  PRMT R3, RZ, 0x654, R3 ;  /* 0x00000654ff037816 */ /* 0x000fe20000000003 */
[----:B------:R-:W-:Y:S01]  /*30c0*/  ULEA.HI UR15, UR12, UR12, URZ, 0x1 ;  /* 0x0000000c0c0f7291 */ /* 0x000fe2000f8f08ff */
[----:B-1----:R-:W1:Y:S01]  /*30d0*/  LDS.128 R4, [R4+0x110] ;  /* 0x0001100004047984 */ /* 0x002e620000000c00 */
[----:B------:R-:W-:Y:S02]  /*30e0*/  @P0 SHF.L.U32 R2, R8, 0x1f, RZ ;  /* 0x0000001f08020819 */ /* 0x000fe400000006ff */
[----:B------:R-:W-:Y:S01]  /*30f0*/  SHF.L.U32 R0, R11, 0x1f, RZ ;  /* 0x0000001f0b007819 */ /* 0x000fe200000006ff */
[----:B------:R-:W-:Y:S01]  /*3100*/  @!PT LDS RZ, [RZ] ;  /* 0x00000000fffff984 */ /* 0x000fe20000000800 */
[----:B------:R-:W-:Y:S01]  /*3110*/  @!PT LDS RZ, [RZ] ;  /* 0x00000000fffff984 */ /* 0x000fe20000000800 */
[----:B------:R-:W-:Y:S01]  /*3120*/  @!PT LDS RZ, [RZ] ;  /* 0x00000000fffff984 */ /* 0x000fe20000000800 */
[----:B------:R-:W-:Y:S01]  /*3130*/  @!PT LDS RZ, [RZ] ;  /* 0x00000000fffff984 */ /* 0x000fe20000000800 */
[----:B------:R2:W-:Y:S06]  /*3140*/  MEMBAR.ALL.CTA ;  /* 0x0000000000007992 */ /* 0x0005ec0000008000 */
[----:B--2---:R-:W2:Y:S02]  /*3150*/  FENCE.VIEW.ASYNC.S ;  /* 0x00000000000073c6 */ /* 0x004ea40000000000 */
[----:B--2---:R2:W-:Y:S01]  /*3160*/  SYNCS.ARRIVE.TRANS64.RED.A1T0 RZ, [R3+URZ], RZ ;  /* 0x000000ff03ff79a7 */ /* 0x0045e200081004ff */
[----:B------:R2:W4:Y:S01]  /*3170*/  @P0 SYNCS.PHASECHK.TRANS64.TRYWAIT P2, [UR5], R2 ;  /* 0x00000002ff0005a7 */ /* 0x0005220008041105 */
[----:B------:R-:W-:-:S02]  /*3180*/  ULOP3.LUT UR5, UR15, 0xffe, URZ, 0xc0, !UPT ;  /* 0x00000ffe0f057892 */ /* 0x000fc4000f8ec0ff */
[----:B------:R-:W-:Y:S01]  /*3190*/  USHF.R.U32.HI UR15, URZ, 0x1, UR15 ;  /* 0x00000001ff0f7899 */ /* 0x000fe2000801160f */
[----:B-1----:R-:W-:Y:S01]  /*31a0*/  LOP3.LUT P1, RZ, R6, 0x1, RZ, 0xc0, !PT ;  /* 0x0000000106ff7812 */ /* 0x002fe2000782c0ff */
[----:B------:R-:W-:Y:S02]  /*31b0*/  UIADD3 UR5, UPT, UPT, -UR5, UR12, URZ ;  /* 0x0000000c05057290 */ /* 0x000fe4000fffe1ff */
[----:B------:R-:W-:-:S04]  /*31c0*/  UIMAD UR15, UR15, 0xb0, UR13 ;  /* 0x000000b00f0f78a4 */ /* 0x000fc8000f8e020d */
[----:B------:R-:W-:Y:S01]  /*31d0*/  ULEA UR15, UR5, UR15, 0x14 ;  /* 0x0000000f050f7291 */ /* 0x000fe2000f8ea0ff */
[----:B------:R-:W1:Y:S02]  /*31e0*/  SYNCS.PHASECHK.TRANS64.TRYWAIT P0, [UR14+0xc0], R0 ;  /* 0x0000c000ff0075a7 */ /* 0x000e64000800110e */
[----:B-12-4-:R-:W-:Y:S09]  /*31f0*/  @!P0 BRA `(.L_x_56) ;  /* 0x0000005800788947 */ /* 0x016ff20003800000 */
.L_x_123:
[----:B------:R-:W-:Y:S01]  /*3200*/  IADD3 R10, PT, PT, R10, 0x1, RZ ;  /* 0x000000010a0a7810 */ /* 0x000fe20007ffe0ff */
[----:B------:R-:W-:Y:S06]  /*3210*/  BRA.U !UP3, `(.L_x_57) ;  /* 0x000000010bc07547 */ /* 0x000fec000b800000 */
[----:B------:R-:W-:Y:S01]  /*3220*/  UPLOP3.LUT UP4, UPT, UPT, UPT, UPT, 0x40, 0x4 ;  /* 0x000000000004789c */ /* 0x000fe20003f8e870 */
[----:B------:R-:W-:Y:S01]  /*3230*/  UMOV UR18, UR16 ;  /* 0x0000001000127c82 */ /* 0x000fe20008000000 */
[----:B------:R-:W-:Y:S01]  /*3240*/  UMOV UR17, UR8 ;  /* 0x0000000800117c82 */ /* 0x000fe20008000000 */
[----:B------:R-:W-:-:S08]  /*3250*/  UMOV UR5, UR11 ;  /* 0x0000000b00057c82 */ /* 0x000fd00008000000 */
.L_x_60:
[----:B------:R-:W-:Y:S02]  /*3260*/  UIADD3 UR18, UPT, UPT, UR18, 0x1, URZ ;  /* 0x0000000112127890 */ /* 0x000fe4000fffe0ff */
[----:B--2---:R-:W-:Y:S02]  /*3270*/  ULEA UR7, UR5, UR9, 0x3 ;  /* 0x0000000905077291 */ /* 0x004fe4000f8e18ff */
[----:B------:R-:W-:Y:S01]  /*3280*/  UISETP.NE.AND UP0, UPT, UR18, URZ, UPT ;  /* 0x000000ff1200728c */ /* 0x000fe2000bf05270 */
[----:B----4-:R-:W-:Y:S10]  /*3290*/  @P2 BRA `(.L_x_58) ;  /* 0x00000000000c2947 */ /* 0x010ff40003800000 */
[----:B-1----:R-:W-:Y:S04]  /*32a0*/  SHF.L.U32 R3, R8, 0x1f, RZ ;  /* 0x0000001f08037819 */ /* 0x002fe800000006ff */
[----:B------:R-:W1:Y:S02]  /*32b0*/  SYNCS.PHASECHK.TRANS64.TRYWAIT P0, [UR7], R3 ;  /* 0x00000003ff0075a7 */ /* 0x000e640008001107 */
[----:B-1----:R-:W-:Y:S05]  /*32c0*/  @!P0 BRA `(.L_x_59) ;  /* 0x00000058005c8947 */ /* 0x002fea0003800000 */
.L_x_58:
[----:B------:R-:W-:Y:S01]  /*32d0*/  UISETP.NE.AND UP1, UPT, UR17, 0x1, UPT ;  /* 0x000000011100788c */ /* 0x000fe2000bf25270 */
[----:B------:R-:W-:Y:S01]  /*32e0*/  PLOP3.LUT P2, PT, PT, PT, PT, 0x80, 0x8 ;  /* 0x000000000008781c */ /* 0x000fe20003f4f070 */
[----:B------:R-:W-:Y:S02]  /*32f0*/  UIADD3 UR11, UPT, UPT, UR5, 0x1, URZ ;  /* 0x00000001050b7890 */ /* 0x000fe4000fffe0ff */
[----:B------:R-:W-:Y:S02]  /*3300*/  UIMAD UR6, UR5, 0x580, UR4 ;  /* 0x00000580050678a4 */ /* 0x000fe4000f8e0204 */
[----:B------:R-:W-:Y:S01]  /*3310*/  UISETP.NE.AND UP2, UPT, UR11, 0x6, UPT ;  /* 0x000000060b00788c */ /* 0x000fe2000bf45270 */
[----:B------:R-:W-:Y:S01]  /*3320*/  PLOP3.LUT P0, PT, PT, PT, UP1, 0x80, 0x8 ;  /* 0x000000000008781c */ /* 0x000fe20003f0f018 */
[----:B------:R-:W-:Y:S02]  /*3330*/  UIADD3 UR40, UPT, UPT, UR6, 0x2, URZ ;  /* 0x0000000206287890 */ /* 0x000fe4000fffe0ff */
[----:B------:R-:W-:Y:S02]  /*3340*/  USEL UR28, URZ, 0x1, UP2 ;  /* 0x00000001ff1c7887 */ /* 0x000fe40009000000 */
[----:B------:R-:W-:Y:S02]  /*3350*/  USEL UR11, UR11, URZ, UP2 ;  /* 0x000000ff0b0b7287 */ /* 0x000fe40009000000 */
[----:B------:R-:W-:Y:S02]  /*3360*/  UIADD3 UR36, UPT, UPT, UR6, 0x4, URZ ;  /* 0x0000000406247890 */ /* 0x000fe4000fffe0ff */
[----:B------:R-:W-:Y:S01]  /*3370*/  @UP1 ULEA UR19, UR11, UR9, 0x3 ;  /* 0x000000090b131291 */ /* 0x000fe2000f8e18ff */
[----:B------:R-:W-:Y:S01]  /*3380*/  LOP3.LUT R8, R8, UR28, RZ, 0x3c, !PT ;  /* 0x0000001c08087c12 */ /* 0x000fe2000f8e3cff */
[----:B------:R-:W-:Y:S02]  /*3390*/  ULEA UR28, UR5, UR10, 0x9 ;  /* 0x0000000a051c7291 */ /* 0x000fe4000f8e48ff */
[----:B------:R-:W-:Y:S01]  /*33a0*/  UIADD3 UR32, UPT, UPT, UR6, 0x6, URZ ;  /* 0x0000000606207890 */ /* 0x000fe2000fffe0ff */
[----:B-1----:R-:W-:Y:S01]  /*33b0*/  @P0 SHF.L.U32 R0, R8, 0x1f, RZ ;  /* 0x0000001f08000819 */ /* 0x002fe200000006ff */
[----:B------:R-:W-:Y:S02]  /*33c0*/  UIADD3 UR38, UPT, UPT, UR28, 0x2, URZ ;  /* 0x000000021c267890 */ /* 0x000fe4000fffe0ff */
[----:B------:R-:W-:Y:S01]  /*33d0*/  UIADD3 UR34, UPT, UPT, UR28, 0x4, URZ ;  /* 0x000000041c227890 */ /* 0x000fe2000fffe0ff */
[----:B------:R2:W4:Y:S01]  /*33e0*/  @P0 SYNCS.PHASECHK.TRANS64.TRYWAIT P2, [UR19], R0 ;  /* 0x00000000ff0005a7 */ /* 0x0005220008041113 */
[----:B------:R-:W-:Y:S02]  /*33f0*/  UIADD3 UR30, UPT, UPT, UR28, 0x6, URZ ;  /* 0x000000061c1e7890 */ /* 0x000fe4000fffe0ff */
[----:B------:R-:W-:Y:S02]  /*3400*/  UIADD3 UR19, UPT, UPT, UR7, 0x30, URZ ;  /* 0x0000003007137890 */ /* 0x000fe4000fffe0ff */
[----:B------:R-:W-:Y:S01]  /*3410*/  UIADD3 UR17, UPT, UPT, UR17, -0x1, URZ ;  /* 0xffffffff11117890 */ /* 0x000fe2000fffe0ff */
[----:B------:R-:W-:Y:S01]  /*3420*/  UMOV UR7, 0x40004040 ;  /* 0x4000404000077882 */ /* 0x000fe20000000000 */
[----:B------:R-:W-:Y:S01]  /*3430*/  UMOV UR29, 0x40004040 ;  /* 0x40004040001d7882 */ /* 0x000fe20000000000 */
[----:B------:R-:W-:Y:S01]  /*3440*/  UMOV UR41, 0x40004040 ;  /* 0x4000404000297882 */ /* 0x000fe20000000000 */
[----:B------:R2:W-:Y:S01]  /*3450*/  UTCIMMA gdesc[UR28], gdesc[UR6], tmem[UR15], tmem[UR22], idesc[UR23], UP4 ;  /* 0x00ff16061c0075ea */ /* 0x0005e2000a00010f */
[----:B------:R-:W-:Y:S01]  /*3460*/  UPLOP3.LUT UP4, UPT, UPT, UPT, UPT, 0x80, 0x8 ;  /* 0x000000000008789c */ /* 0x000fe20003f8f070 */
[----:B------:R-:W-:Y:S01]  /*3470*/  UMOV UR39, 0x40004040 ;  /* 0x4000404000277882 */ /* 0x000fe20000000000 */
[----:B------:R-:W-:Y:S01]  /*3480*/  UMOV UR37, 0x40004040 ;  /* 0x4000404000257882 */ /* 0x000fe20000000000 */
[----:B------:R2:W-:Y:S01]  /*3490*/  UTCIMMA gdesc[UR38], gdesc[UR40], tmem[UR15], tmem[UR20], idesc[UR21], UPT ;  /* 0x00ff1428260075ea */ /* 0x0005e2000b80010f */
[----:B------:R-:W-:Y:S01]  /*34a0*/  UMOV UR35, 0x40004040 ;  /* 0x4000404000237882 */ /* 0x000fe20000000000 */
[----:B------:R-:W-:Y:S01]  /*34b0*/  UMOV UR33, 0x40004040 ;  /* 0x4000404000217882 */ /* 0x000fe20000000000 */
[----:B------:R-:W-:Y:S01]  /*34c0*/  UMOV UR31, 0x40004040 ;  /* 0x40004040001f7882 */ /* 0x000fe20000000000 */
[----:B------:R2:W-:Y:S01]  /*34d0*/  UTCIMMA gdesc[UR34], gdesc[UR36], tmem[UR15], tmem[UR26], idesc[UR27], UPT ;  /* 0x00ff1a24220075ea */ /* 0x0005e2000b80010f */
[----:B------:R2:W-:Y:S01]  /*34e0*/  UTCIMMA gdesc[UR30], gdesc[UR32], tmem[UR15], tmem[UR24], idesc[UR25], UPT ;  /* 0x00ff18201e0075ea */ /* 0x0005e2000b80010f */
[----:B------:R2:W-:Y:S01]  /*34f0*/  UTCBAR [UR19], URZ ;  /* 0x000000ff130073e9 */ /* 0x0005e200080000ff */
[----:B------:R-:W-:Y:S01]  /*3500*/  UMOV UR5, UR11 ;  /* 0x0000000b00057c82 */ /* 0x000fe20008000000 */
[----:B------:R-:W-:Y:S05]  /*3510*/  BRA.U UP0, `(.L_x_60) ;  /* 0xfffffffd00507547 */ /* 0x000fea000b83ffff */
.L_x_57:
[----:B------:R-:W-:Y:S01]  /*3520*/  UIADD3 UR12, UPT, UPT, UR12, 0x1, URZ ;  /* 0x000000010c0c7890 */ /* 0x000fe2000fffe0ff */
[C---:B------:R-:W-:Y:S01]  /*3530*/  ISETP.NE.AND P0, PT, R10.reuse, 0x2, PT ;  /* 0x000000020a00780c */ /* 0x040fe20003f05270 */
[----:B------:R-:W-:Y:S02]  /*3540*/  UIADD3 UR14, UPT, UPT, UR14, 0xa0, URZ ;  /* 0x000000a00e0e7890 */ /* 0x000fe4000fffe0ff */
[----:B------:R-:W-:Y:S01]  /*3550*/  UISETP.NE.AND UP0, UPT, UR12, 0x4, UPT ;  /* 0x000000040c00788c */ /* 0x000fe2000bf05270 */
[----:B-12---:R-:W-:Y:S02]  /*3560*/  SEL R0, RZ, 0x1, P0 ;  /* 0x00000001ff007807 */ /* 0x006fe40000000000 */
[----:B------:R-:W-:Y:S01]  /*3570*/  SEL R10, R10, RZ, P0 ;  /* 0x000000ff0a0a7207 */ /* 0x000fe20000000000 */
[----:B------:R-:W-:Y:S01]  /*3580*/  USEL UR5, URZ, 0x1, UP0 ;  /* 0x00000001ff057887 */ /* 0x000fe20008000000 */
[----:B------:R-:W-:Y:S01]  /*3590*/  LOP3.LUT R9, R9, R0, RZ, 0x3c, !PT ;  /* 0x0000000009097212 */ /* 0x000fe200078e3cff */
[----:B------:R-:W-:Y:S01]  /*35a0*/  USEL UR12, UR12, URZ, UP0 ;  /* 0x000000ff0c0c7287 */ /* 0x000fe20008000000 */
[----:B------:R1:W-:Y:S03]  /*35b0*/  UTCBAR [UR14], URZ ;  /* 0x000000ff0e0073e9 */ /* 0x0003e600080000ff */
[----:B------:R-:W-:Y:S01]  /*35c0*/  LOP3.LUT R11, R11, UR5, RZ, 0x3c, !PT ;  /* 0x000000050b0b7c12 */ /* 0x000fe2000f8e3cff */
[----:B------:R-:W-:Y:S07]  /*35d0*/  @P1 BRA `(.L_x_61) ;  /* 0xfffffff8008c1947 */ /* 0x000fee000383ffff */
[----:B------:R-:W2:Y:S01]  /*35e0*/  S2UR UR4, SR_CgaCtaId ;  /* 0x00000000000479c3 */ /* 0x000ea20000008800 */
[----:B------:R-:W-:Y:S01]  /*35f0*/  ELECT P0, URZ, PT ;  /* 0x0000000000ff782f */ /* 0x000fe20003800000 */
[----:B------:R-:W-:Y:S01]  /*3600*/  IMAD.MOV.U32 R0, RZ, RZ, 0x1 ;  /* 0x00000001ff007424 */ /* 0x000fe200078e00ff */
[----:B------:R-:W-:Y:S01]  /*3610*/  UIADD3 UR9, UPT, UPT, UR9, 0xc0, URZ ;  /* 0x000000c009097890 */ /* 0x000fe2000fffe0ff */
[----:B------:R-:W-:Y:S01]  /*3620*/  SHF.L.U32 R3, R11, 0x1f, RZ ;  /* 0x0000001f0b037819 */ /* 0x000fe200000006ff */
[----:B------:R-:W-:-:S03]  /*3630*/  UMOV UR5, 0x40 ;  /* 0x0000004000057882 */ /* 0x000fc60000000000 */
[----:B------:R-:W-:Y:S01]  /*3640*/  UVIRTCOUNT.DEALLOC.SMPOOL 0x80 ;  /* 0x000000800000784c */ /* 0x000fe20000000000 */
[----:B--2---:R-:W-:Y:S02]  /*3650*/  ULEA UR4, UR4, UR5, 0x18 ;  /* 0x0000000504047291 */ /* 0x004fe4000f8ec0ff */
[----:B------:R-:W-:-:S07]  /*3660*/  ULEA UR5, UR12, UR9, 0x3 ;  /* 0x000000090c057291 */ /* 0x000fce000f8e18ff */
[----:B------:R2:W-:Y:S02]  /*3670*/  @P0 STS.U8 [UR4+0x1c], R0 ;  /* 0x00001c00ff000988 */ /* 0x0005e40008000004 */
[----:B------:R-:W3:Y:S02]  /*3680*/  SYNCS.PHASECHK.TRANS64.TRYWAIT P0, [UR5], R3 ;  /* 0x00000003ff0075a7 */ /* 0x000ee40008001105 */
[----:B--23--:R-:W-:Y:S05]  /*3690*/  @!P0 BRA `(.L_x_62) ;  /* 0x0000005400808947 */ /* 0x00cfea0003800000 */
.L_x_126:
[----:B------:R-:W-:-:S04]  /*36a0*/  UIADD3 UR6, UPT, UPT, UR12, 0x1, URZ ;  /* 0x000000010c067890 */ /* 0x000fc8000fffe0ff */
[----:B------:R-:W-:-:S04]  /*36b0*/  UISETP.NE.AND UP0, UPT, UR6, 0x4, UPT ;  /* 0x000000040600788c */ /* 0x000fc8000bf05270 */
[----:B------:R-:W-:Y:S02]  /*36c0*/  USEL UR7, URZ, 0x1, UP0 ;  /* 0x00000001ff077887 */ /* 0x000fe40008000000 */
[----:B------:R-:W-:-:S04]  /*36d0*/  USEL UR6, UR6, URZ, UP0 ;  /* 0x000000ff06067287 */ /* 0x000fc80008000000 */
[----:B------:R-:W-:Y:S01]  /*36e0*/  ULEA UR5, UR6, UR9, 0x3 ;  /* 0x0000000906057291 */ /* 0x000fe2000f8e18ff */
[----:B------:R-:W-:-:S04]  /*36f0*/  LOP3.LUT R2, R11, UR7, RZ, 0x3c, !PT ;  /* 0x000000070b027c12 */ /* 0x000fc8000f8e3cff */
[----:B--2---:R-:W-:-:S04]  /*3700*/  SHF.L.U32 R3, R2, 0x1f, RZ ;  /* 0x0000001f02037819 */ /* 0x004fc800000006ff */
[----:B------:R-:W2:Y:S02]  /*3710*/  SYNCS.PHASECHK.TRANS64.TRYWAIT P0, [UR5], R3 ;  /* 0x00000003ff0075a7 */ /* 0x000ea40008001105 */
[----:B--2---:R-:W-:Y:S05]  /*3720*/  @!P0 BRA `(.L_x_63) ;  /* 0x0000005400748947 */ /* 0x004fea0003800000 */
.L_x_128:
        /* <DEDUP_REMOVED lines=9> */
.L_x_130:
[----:B------:R-:W-:-:S04]  /*37c0*/  UIADD3 UR6, UPT, UPT, UR6, 0x1, URZ ;  /* 0x0000000106067890 */ /* 0x000fc8000fffe0ff */
[----:B------:R-:W-:-:S04]  /*37d0*/  UISETP.NE.AND UP0, UPT, UR6, 0x4, UPT ;  /* 0x000000040600788c */ /* 0x000fc8000bf05270 */
[----:B------:R-:W-:Y:S02]  /*37e0*/  USEL UR5, URZ, 0x1, UP0 ;  /* 0x00000001ff057887 */ /* 0x000fe40008000000 */
[----:B------:R-:W-:-:S04]  /*37f0*/  USEL UR6, UR6, URZ, UP0 ;  /* 0x000000ff06067287 */ /* 0x000fc80008000000 */
[----:B------:R-:W-:Y:S01]  /*3800*/  ULEA UR6, UR6, UR9, 0x3 ;  /* 0x0000000906067291 */ /* 0x000fe2000f8e18ff */
[----:B--2---:R-:W-:-:S04]  /*3810*/  LOP3.LUT R3, R2, UR5, RZ, 0x3c, !PT ;  /* 0x0000000502037c12 */ /* 0x004fc8000f8e3cff */
[----:B------:R-:W-:-:S04]  /*3820*/  SHF.L.U32 R3, R3, 0x1f, RZ ;  /* 0x0000001f03037819 */ /* 0x000fc800000006ff */
[----:B------:R-:W2:Y:S02]  /*3830*/  SYNCS.PHASECHK.TRANS64.TRYWAIT P0, [UR6], R3 ;  /* 0x00000003ff0075a7 */ /* 0x000ea40008001106 */
[----:B--2---:R-:W-:Y:S05]  /*3840*/  @!P0 BRA `(.L_x_65) ;  /* 0x00000054005c8947 */ /* 0x004fea0003800000 */
.L_x_132:
[----:B------:R-:W-:Y:S01]  /*3850*/  NOP ;  /* 0x0000000000007918 */ /* 0x000fe20000000000 */
[----:B--2---:R-:W2:Y:S01]  /*3860*/  LDS R0, [UR4+0x14] ;  /* 0x00001404ff007984 */ /* 0x004ea20008000800 */
[----:B------:R-:W-:Y:S01]  /*3870*/  ULOP3.LUT UR6, UR13, 0xffff, URZ, 0xc0, !UPT ;  /* 0x0000ffff0d067892 */ /* 0x000fe2000f8ec0ff */
[----:B------:R-:W-:Y:S01]  /*3880*/  UMOV UR8, 0xffff ;  /* 0x0000ffff00087882 */ /* 0x000fe20000000000 */
[----:B------:R-:W-:Y:S02]  /*3890*/  UMOV UR5, 0x1 ;  /* 0x0000000100057882 */ /* 0x000fe40000000000 */
[----:B------:R-:W-:-:S04]  /*38a0*/  USHF.R.U32.HI UR6, URZ, 0x5, UR6 ;  /* 0x00000005ff067899 */ /* 0x000fc80008011606 */
[----:B------:R-:W-:Y:S02]  /*38b0*/  USHF.L.U32 UR8, UR8, UR6, URZ ;  /* 0x0000000608087299 */ /* 0x000fe400080006ff */
[----:B------:R-:W-:-:S04]  /*38c0*/  USHF.L.U32 UR5, UR5, UR6, URZ ;  /* 0x0000000605057299 */ /* 0x000fc800080006ff */
[----:B--2---:R-:W-:-:S04]  /*38d0*/  LOP3.LUT R0, R0, UR8, RZ, 0xc0, !PT ;  /* 0x0000000800007c12 */ /* 0x004fc8000f8ec0ff */
[----:B------:R-:W-:-:S13]  /*38e0*/  ISETP.NE.AND P0, PT, R0, UR8, PT ;  /* 0x0000000800007c0c */ /* 0x000fda000bf05270 */
[----:B------:R-:W-:Y:S05]  /*38f0*/  @P0 BRA `(.L_x_66) ;  /* 0x0000000000580947 */ /* 0x000fea0003800000 */
[----:B------:R-:W2:Y:S02]  /*3900*/  LDS R0, [UR4+0x18] ;  /* 0x00001804ff007984 */ /* 0x000ea40008000800 */
[----:B--2---:R-:W-:-:S04]  /*3910*/  LOP3.LUT R0, R0, UR5, RZ, 0xc0, !PT ;  /* 0x0000000500007c12 */ /* 0x004fc8000f8ec0ff */
[----:B------:R-:W-:-:S13]  /*3920*/  ISETP.NE.AND P0, PT, R0, UR5, PT ;  /* 0x0000000500007c0c */ /* 0x000fda000bf05270 */
[----:B------:R-:W-:Y:S05]  /*3930*/  @P0 BRA `(.L_x_67) ;  /* 0x00000000003c0947 */ /* 0x000fea0003800000 */
[----:B------:R-:W2:Y:S01]  /*3940*/  S2R R2, SR_LANEID ;  /* 0x0000000000027919 */ /* 0x000ea20000000000 */
[----:B------:R-:W-:Y:S01]  /*3950*/  ULOP3.LUT UR8, URZ, UR8, URZ, 0x33, !UPT ;  /* 0x00000008ff087292 */ /* 0x000fe2000f8e33ff */
[----:B------:R-:W-:Y:S01]  /*3960*/  LOP3.LUT R4, RZ, UR5, RZ, 0x33, !PT ;  /* 0x00000005ff047c12 */ /* 0x000fe2000f8e33ff */
[----:B------:R-:W-:Y:S02]  /*3970*/  VOTEU.ANY UR7, UPT, PT ;  /* 0x0000000000077886 */ /* 0x000fe400038e0100 */
[----:B------:R-:W-:Y:S01]  /*3980*/  UFLO.U32 UR7, UR7 ;  /* 0x00000007000772bd */ /* 0x000fe200080e0000 */
[----:B------:R-:W3:Y:S01]  /*3990*/  REDUX UR5, R4 ;  /* 0x00000000040573c4 */ /* 0x000ee20000000000 */
[----:B------:R-:W-:-:S06]  /*39a0*/  IMAD.U32 R0, RZ, RZ, UR8 ;  /* 0x00000008ff007e24 */ /* 0x000fcc000f8e00ff */
[----:B------:R1:W-:Y:S01]  /*39b0*/  UTCATOMSWS.AND URZ, UR8 ;  /* 0x0000000800ff79e3 */ /* 0x0003e20008000000 */
[----:B------:R-:W4:Y:S01]  /*39c0*/  REDUX UR6, R0 ;  /* 0x00000000000673c4 */ /* 0x000f220000000000 */
[----:B--2---:R-:W-:Y:S01]  /*39d0*/  ISETP.EQ.U32.AND P0, PT, R2, UR7, PT ;  /* 0x0000000702007c0c */ /* 0x004fe2000bf02070 */
[----:B---3--:R-:W-:Y:S01]  /*39e0*/  IMAD.U32 R2, RZ, RZ, UR5 ;  /* 0x00000005ff027e24 */ /* 0x008fe2000f8e00ff */
[----:B----4-:R-:W-:-:S11]  /*39f0*/  MOV R3, UR6 ;  /* 0x0000000600037c02 */ /* 0x010fd60008000f00 */
[----:B------:R1:W-:Y:S04]  /*3a00*/  @P0 ATOMS.AND RZ, [UR4+0x14], R3 ;  /* 0x00001403ffff098c */ /* 0x0003e8000a800004 */
[----:B------:R1:W-:Y:S01]  /*3a10*/  @P0 ATOMS.AND RZ, [UR4+0x18], R2 ;  /* 0x00001802ffff098c */ /* 0x0003e2000a800004 */
[----:B------:R-:W-:Y:S05]  /*3a20*/  BRA `(.L_x_68) ;  /* 0x0000000000147947 */ /* 0x000fea0003800000 */
.L_x_67:
[----:B------:R-:W-:Y:S02]  /*3a30*/  MOV R2, 0x3a50 ;  /* 0x00003a5000027802 */ /* 0x000fe40000000f00 */
[----:B-1--45:R-:W-:Y:S05]  /*3a40*/  CALL.REL.NOINC `($__internal_0_$__cuda_sm10x_tcgen05_guardrail_trap_col_being_dealloced_not_returned_by_alloc) ;  /* 0x00000054007c7944 */ /* 0x032fea0003c00000 */
[----:B------:R-:W-:Y:S05]  /*3a50*/  BRA `(.L_x_68) ;  /* 0x0000000000087947 */ /* 0x000fea0003800000 */
.L_x_66:
[----:B------:R-:W-:Y:S02]  /*3a60*/  MOV R2, 0x3a80 ;  /* 0x00003a8000027802 */ /* 0x000fe40000000f00 */
[----:B-1--45:R-:W-:Y:S05]  /*3a70*/  CALL.REL.NOINC `($__internal_2_$__cuda_sm10x_tcgen05_guardrail_trap_unallocated_columns_being_dealloced) ;  /* 0x0000005400887944 */ /* 0x032fea0003c00000 */
.L_x_68:
[----:B------:R-:W-:Y:S01]  /*3a80*/  NOP ;  /* 0x0000000000007918 */ /* 0x000fe20000000000 */
[----:B-1----:R-:W-:Y:S05]  /*3a90*/  EXIT ;  /* 0x000000000000794d */ /* 0x002fea0003800000 */
.L_x_50:
[----:B------:R-:W-:-:S09]  /*3aa0*/  UISETP.NE.OR UP2, UPT, UR8, 0x3, !UP2 ;  /* 0x000000030800788c */ /* 0x000fd2000d745670 */
[----:B------:R-:W-:Y:S05]  /*3ab0*/  BRA.U UP2, `(.L_x_69) ;  /* 0x0000000d02bc7547 */ /* 0x000fea000b800000 */
[----:B------:R-:W1:Y:S01]  /*3ac0*/  LDC R0, c[0x0][0xb30] ;  /* 0x0002cc00ff007b82 */ /* 0x000e620000000800 */
[----:B------:R-:W2:Y:S01]  /*3ad0*/  LDCU.64 UR8, c[0x0][0x888] ;  /* 0x00011100ff0877ac */ /* 0x000ea20008000a00 */
[----:B------:R-:W-:Y:S02]  /*3ae0*/  HFMA2 R29, -RZ, RZ, 0, 0 ;  /* 0x00000000ff1d7431 */ /* 0x000fe400000001ff */
[----:B------:R-:W-:Y:S01]  /*3af0*/  IMAD.MOV.U32 R31, RZ, RZ, 0x1 ;  /* 0x00000001ff1f7424 */ /* 0x000fe200078e00ff */
[----:B------:R-:W-:Y:S01]  /*3b00*/  MOV R21, 0x2c00 ;  /* 0x00002c0000157802 */ /* 0x000fe20000000f00 */
[----:B------:R-:W4:Y:S01]  /*3b10*/  LDCU.64 UR4, c[0x0][0x890] ;  /* 0x00011200ff0477ac */ /* 0x000f220008000a00 */
[----:B------:R-:W-:Y:S01]  /*3b20*/  IMAD.MOV.U32 R30, RZ, RZ, RZ ;  /* 0x000000ffff1e7224 */ /* 0x000fe200078e00ff */
[----:B------:R-:W3:Y:S01]  /*3b30*/  LDC R19, c[0x0][0x370] ;  /* 0x0000dc00ff137b82 */ /* 0x000ee20000000800 */
[----:B------:R-:W-:Y:S01]  /*3b40*/  UMOV UR7, 0x400 ;  /* 0x0000040000077882 */ /* 0x000fe20000000000 */
[----:B------:R-:W-:-:S02]  /*3b50*/  UPLOP3.LUT UP1, UPT, UPT, UPT, UPT, 0x40, 0x4 ;  /* 0x000000000004789c */ /* 0x000fc40003f2e870 */
[----:B------:R-:W-:-:S04]  /*3b60*/  ULEA UR7, UR37, UR7, 0x18 ;  /* 0x0000000725077291 */ /* 0x000fc8000f8ec0ff */
[----:B------:R-:W3:Y:S01]  /*3b70*/  LDC R2, c[0x0][0xb0c] ;  /* 0x0002c300ff027b82 */ /* 0x000ee20000000800 */
[----:B--2---:R-:W-:Y:S02]  /*3b80*/  UISETP.NE.U32.AND UP5, UPT, UR8, URZ, UPT ;  /* 0x000000ff0800728c */ /* 0x004fe4000bfa5070 */
[----:B------:R-:W-:Y:S02]  /*3b90*/  UIADD3 UR8, UPT, UPT, UR7, 0x60, URZ ;  /* 0x0000006007087890 */ /* 0x000fe4000fffe0ff */
[----:B----4-:R-:W-:-:S03]  /*3ba0*/  UISETP.NE.U32.AND UP6, UPT, UR4, URZ, UPT ;  /* 0x000000ff0400728c */ /* 0x010fc6000bfc5070 */
[----:B------:R-:W2:Y:S01]  /*3bb0*/  LDC R18, c[0x0][0xb20] ;  /* 0x0002c800ff127b82 */ /* 0x000ea20000000800 */
[----:B-1----:R-:W-:Y:S01]  /*3bc0*/  ISETP.NE.AND P1, PT, R0, 0x1, PT ;  /* 0x000000010000780c */ /* 0x002fe20003f25270 */
[----:B------:R-:W-:Y:S02]  /*3bd0*/  UISETP.NE.AND.EX UP5, UPT, UR9, URZ, UPT, UP5 ;  /* 0x000000ff0900728c */ /* 0x000fe4000bfa5350 */
[----:B------:R-:W-:Y:S02]  /*3be0*/  UPRMT UR37, UR37, 0x654, UR8 ;  /* 0x0000065425257896 */ /* 0x000fe40008000008 */
[----:B------:R-:W-:Y:S02]  /*3bf0*/  UISETP.NE.AND.EX UP6, UPT, UR5, URZ, UPT, UP6 ;  /* 0x000000ff0500728c */ /* 0x000fe4000bfc5360 */
[----:B------:R-:W1:Y:S08]  /*3c00*/  LDC.64 R32, c[0x0][0x348] ;  /* 0x0000d200ff207b82 */ /* 0x000e700000000a00 */
[----:B------:R-:W4:Y:S08]  /*3c10*/  LDC.64 R16, c[0x0][0xb10] ;  /* 0x0002c400ff107b82 */ /* 0x000f300000000a00 */
[----:B------:R-:W1:Y:S08]  /*3c20*/  LDC.64 R6, c[0x0][0xb18] ;  /* 0x0002c600ff067b82 */ /* 0x000e700000000a00 */
[----:B------:R-:W1:Y:S08]  /*3c30*/  LDC.64 R4, c[0x0][0xb28] ;  /* 0x0002ca00ff047b82 */ /* 0x000e700000000a00 */
[----:B--23--:R-:W1:Y:S02]  /*3c40*/  LDC R20, c[0x0][0x374] ;  /* 0x0000dd00ff147b82 */ /* 0x00ce640000000800 */
.L_x_77:
[C---:B------:R-:W-:Y:S02]  /*3c50*/  LEA R0, R30.reuse, UR7, 0x3 ;  /* 0x000000071e007c11 */ /* 0x040fe4000f8e18ff */
[----:B------:R-:W-:Y:S02]  /*3c60*/  SHF.L.U32 R3, R29, 0x1f, RZ ;  /* 0x0000001f1d037819 */ /* 0x000fe400000006ff */
[----:B------:R-:W-:Y:S02]  /*3c70*/  LEA R24, R30, UR7, 0x4 ;  /* 0x000000071e187c11 */ /* 0x000fe4000f8e20ff */
[----:B--2---:R-:W2:Y:S02]  /*3c80*/  SYNCS.PHASECHK.TRANS64.TRYWAIT P0, [R0+URZ+0x80], R3 ;  /* 0x00008003000075a7 */ /* 0x004ea400080011ff */
[----:B--2---:R-:W-:Y:S05]  /*3c90*/  @!P0 BRA `(.L_x_70) ;  /* 0x0000005000608947 */ /* 0x004fea0003800000 */
.L_x_133:
[----:B------:R-:W-:Y:S01]  /*3ca0*/  ISETP.GE.AND P0, PT, R22, 0x1, PT ;  /* 0x000000011600780c */ /* 0x000fe20003f06270 */
[----:B------:R-:W3:Y:S01]  /*3cb0*/  LDS.128 R24, [R24+0x110] ;  /* 0x0001100018187984 */ /* 0x000ee20000000c00 */
[----:B------:R-:W-:Y:S01]  /*3cc0*/  ISETP.NE.U32.AND P4, PT, RZ, UR4, PT ;  /* 0x00000004ff007c0c */ /* 0x000fe2000bf85070 */
[----:B--2---:R-:W-:Y:S01]  /*3cd0*/  VIADD R0, R0, 0x90 ;  /* 0x0000009000007836 */ /* 0x004fe20000000000 */
[----:B------:R-:W-:Y:S02]  /*3ce0*/  SHF.L.U32 R23, R31, 0x1f, RZ ;  /* 0x0000001f1f177819 */ /* 0x000fe400000006ff */
[----:B------:R-:W-:Y:S02]  /*3cf0*/  ISETP.NE.AND.EX P4, PT, RZ, UR5, PT, P4 ;  /* 0x00000005ff007c0c */ /* 0x000fe4000bf85340 */
[----:B------:R-:W-:Y:S01]  /*3d00*/  PRMT R0, RZ, 0x654, R0 ;  /* 0x00000654ff007816 */ /* 0x000fe20000000000 */
[----:B------:R-:W-:Y:S01]  /*3d10*/  @!PT LDS RZ, [RZ] ;  /* 0x00000000fffff984 */ /* 0x000fe20000000800 */
[----:B------:R-:W-:Y:S01]  /*3d20*/  @!PT LDS RZ, [RZ] ;  /* 0x00000000fffff984 */ /* 0x000fe20000000800 */
[----:B------:R-:W-:Y:S01]  /*3d30*/  @!PT LDS RZ, [RZ] ;  /* 0x00000000fffff984 */ /* 0x000fe20000000800 */
[----:B------:R-:W-:Y:S01]  /*3d40*/  @!PT LDS RZ, [RZ] ;  /* 0x00000000fffff984 */ /* 0x000fe20000000800 */
[----:B------:R2:W-:Y:S06]  /*3d50*/  MEMBAR.ALL.CTA ;  /* 0x0000000000007992 */ /* 0x0005ec0000008000 */
[----:B--2---:R-:W2:Y:S02]  /*3d60*/  FENCE.VIEW.ASYNC.S ;  /* 0x00000000000073c6 */ /* 0x004ea40000000000 */
[----:B--2---:R2:W-:Y:S01]  /*3d70*/  SYNCS.ARRIVE.TRANS64.RED.A1T0 RZ, [R0+URZ], RZ ;  /* 0x000000ff00ff79a7 */ /* 0x0045e200081004ff */
[----:B---3--:R-:W-:Y:S11]  /*3d80*/  LOP3.LUT P3, RZ, R26, 0x1, RZ, 0xc0, !PT ;  /* 0x000000011aff7812 */ /* 0x008ff6000786c0ff */
[----:B------:R-:W-:Y:S02]  /*3d90*/  @!UPT UIADD3 URZ, UPT, UPT, URZ, URZ, URZ ;  /* 0x000000fffffff290 */ /* 0x000fe4000fffe0ff */
[----:B------:R-:W-:Y:S02]  /*3da0*/  @P3 MOV R13, R24 ;  /* 0x00000018000d3202 */ /* 0x000fe40000000f00 */
[----:B------:R-:W-:Y:S01]  /*3db0*/  @P3 LOP3.LUT R8, R25, 0xffff, RZ, 0xc0, !PT ;  /* 0x0000ffff19083812 */ /* 0x000fe200078ec0ff */
[----:B--2---:R-:W-:Y:S06]  /*3dc0*/  @!P0 BRA `(.L_x_71) ;  /* 0x0000000000a48947 */ /* 0x004fec0003800000 */
[----:B-1----:R-:W-:Y:S01]  /*3dd0*/  IMAD.HI.U32 R35, R20, R7, RZ ;  /* 0x0000000714237227 */ /* 0x002fe200078e00ff */
[----:B------:R-:W-:Y:S02]  /*3de0*/  ISETP.NE.AND P0, PT, R6, 0x1, PT ;  /* 0x000000010600780c */ /* 0x000fe40003f05270 */
[----:B------:R-:W-:Y:S01]  /*3df0*/  ISETP.NE.AND P2, PT, R22, 0x1, PT ;  /* 0x000000011600780c */ /* 0x000fe20003f45270 */
[----:B----4-:R-:W-:Y:S01]  /*3e00*/  IMAD.HI.U32 R34, R19, R16, RZ ;  /* 0x0000001013227227 */ /* 0x010fe200078e00ff */
[----:B------:R-:W-:Y:S02]  /*3e10*/  SHF.R.U32.HI R35, RZ, R18, R35 ;  /* 0x00000012ff237219 */ /* 0x000fe40000011623 */
[----:B------:R-:W-:Y:S01]  /*3e20*/  ISETP.NE.AND P5, PT, R2, 0x1, PT ;  /* 0x000000010200780c */ /* 0x000fe20003fa5270 */
[----:B------:R-:W-:Y:S01]  /*3e30*/  IMAD.HI.U32 R36, R13, R16, RZ ;  /* 0x000000100d247227 */ /* 0x000fe200078e00ff */
[----:B------:R-:W-:Y:S02]  /*3e40*/  SHF.R.U32.HI R34, RZ, R17, R34 ;  /* 0x00000011ff227219 */ /* 0x000fe40000011622 */
[----:B------:R-:W-:Y:S01]  /*3e50*/  SEL R3, R20, R35, !P0 ;  /* 0x0000002314037207 */ /* 0x000fe20004000000 */
[C---:B------:R-:W-:Y:S01]  /*3e60*/  IMAD.HI.U32 R35, R8.reuse, R7, RZ ;  /* 0x0000000708237227 */ /* 0x040fe200078e00ff */
[----:B------:R-:W-:Y:S02]  /*3e70*/  SEL R11, R19, R34, !P5 ;  /* 0x00000022130b7207 */ /* 0x000fe40006800000 */
[----:B------:R-:W-:Y:S01]  /*3e80*/  SHF.R.U32.HI R36, RZ, R17, R36 ;  /* 0x00000011ff247219 */ /* 0x000fe20000011624 */
[----:B------:R-:W-:Y:S01]  /*3e90*/  IMAD.HI.U32 R38, R3, R4, RZ ;  /* 0x0000000403267227 */ /* 0x000fe200078e00ff */
[----:B------:R-:W-:Y:S03]  /*3ea0*/  SHF.R.U32.HI R35, RZ, R18, R35 ;  /* 0x00000012ff237219 */ /* 0x000fe60000011623 */
[----:B------:R-:W-:Y:S01]  /*3eb0*/  IMAD.HI.U32 R34, R11, R4, RZ ;  /* 0x000000040b227227 */ /* 0x000fe200078e00ff */
[----:B------:R-:W-:Y:S02]  /*3ec0*/  @P2 SHF.R.U32.HI R3, RZ, R5, R38 ;  /* 0x00000005ff032219 */ /* 0x000fe40000011626 */
[----:B------:R-:W-:Y:S02]  /*3ed0*/  SEL R9, R8, R35, !P0 ;  /* 0x0000002308097207 */ /* 0x000fe40004000000 */
[----:B------:R-:W-:Y:S01]  /*3ee0*/  @P2 SHF.R.U32.HI R11, RZ, R5, R34 ;  /* 0x00000005ff0b2219 */ /* 0x000fe20000011622 */
[C---:B------:R-:W-:Y:S01]  /*3ef0*/  IMAD R10, R22.reuse, R3, RZ ;  /* 0x00000003160a7224 */ /* 0x040fe200078e02ff */
[----:B------:R-:W-:Y:S01]  /*3f00*/  SEL R3, R13, R36, !P5 ;  /* 0x000000240d037207 */ /* 0x000fe20006800000 */
[C---:B------:R-:W-:Y:S03]  /*3f10*/  IMAD.HI.U32 R14, R9.reuse, R4, RZ ;  /* 0x00000004090e7227 */ /* 0x040fe600078e00ff */
[----:B------:R-:W-:Y:S01]  /*3f20*/  ISETP.GE.AND P0, PT, R9, R10, PT ;  /* 0x0000000a0900720c */ /* 0x000fe20003f06270 */
[C---:B------:R-:W-:Y:S01]  /*3f30*/  IMAD R12, R22.reuse, R11, RZ ;  /* 0x0000000b160c7224 */ /* 0x040fe200078e02ff */
[-C--:B------:R-:W-:Y:S04]  /*3f40*/  SHF.R.U32.HI R14, RZ, R5.reuse, R14 ;  /* 0x00000005ff0e7219 */ /* 0x080fe8000001160e */
[----:B------:R-:W-:Y:S02]  /*3f50*/  ISETP.GE.OR P0, PT, R3, R12, P0 ;  /* 0x0000000c0300720c */ /* 0x000fe40000706670 */
[----:B------:R-:W-:Y:S05]  /*3f60*/  SEL R15, R9, R14, !P2 ;  /* 0x0000000e090f7207 */ /* 0x000fea0005000000 */
[----:B------:R-:W-:Y:S04]  /*3f70*/  IMAD.MOV R14, RZ, RZ, -R15 ;  /* 0x000000ffff0e7224 */ /* 0x000fe800078e0a0f */
[----:B------:R-:W-:Y:S02]  /*3f80*/  IMAD R14, R22, R14, R9 ;  /* 0x0000000e160e7224 */ /* 0x000fe400078e0209 */
[C---:B------:R-:W-:Y:S05]  /*3f90*/  @!P0 IMAD.HI.U32 R10, R3.reuse, R4, RZ ;  /* 0x00000004030a8227 */ /* 0x040fea00078e00ff */
[----:B------:R-:W-:Y:S04]  /*3fa0*/  @!P0 SHF.R.U32.HI R10, RZ, R5, R10 ;  /* 0x00000005ff0a8219 */ /* 0x000fe8000001160a */
[----:B------:R-:W-:Y:S01]  /*3fb0*/  @!P0 SEL R0, R3, R10, !P2 ;  /* 0x0000000a03008207 */ /* 0x000fe20005000000 */
[----:B------:R-:W-:Y:S03]  /*3fc0*/  IMAD.MOV R10, RZ, RZ, -R3 ;  /* 0x000000ffff0a7224 */ /* 0x000fe600078e0a03 */
[----:B------:R-:W-:Y:S01]  /*3fd0*/  @!P0 IADD3 R15, PT, PT, R15, -R0, RZ ;  /* 0x800000000f0f8210 */ /* 0x000fe20007ffe0ff */
[----:B------:R-:W-:Y:S01]  /*3fe0*/  @!P0 IMAD R0, R11, R14, R0 ;  /* 0x0000000e0b008224 */ /* 0x000fe200078e0200 */
[----:B------:R-:W-:Y:S01]  /*3ff0*/  IADD3 R11, PT, PT, -R9, RZ, RZ ;  /* 0x000000ff090b7210 */ /* 0x000fe20007ffe1ff */
[----:B------:R-:W-:Y:S02]  /*4000*/  IMAD R13, R2, R10, R13 ;  /* 0x0000000a020d7224 */ /* 0x000fe400078e020d */
[----:B------:R-:W-:Y:S02]  /*4010*/  @!P0 IMAD R9, R15, R22, R3 ;  /* 0x000000160f098224 */ /* 0x000fe400078e0203 */
[----:B------:R-:W-:Y:S02]  /*4020*/  @!P0 IMAD.MOV.U32 R3, RZ, RZ, R0 ;  /* 0x000000ffff038224 */ /* 0x000fe400078e0000 */
[----:B------:R-:W-:Y:S02]  /*4030*/  IMAD R8, R6, R11, R8 ;  /* 0x0000000b06087224 */ /* 0x000fe400078e0208 */
[----:B------:R-:W-:Y:S02]  /*4040*/  IMAD R13, R3, R2, R13 ;  /* 0x00000002030d7224 */ /* 0x000fe400078e020d */
[----:B------:R-:W-:Y:S02]  /*4050*/  IMAD R8, R9, R6, R8 ;  /* 0x0000000609087224 */ /* 0x000fe400078e0208 */
.L_x_71:
[----:B------:R-:W-:Y:S05]  /*4060*/  BRA.U UP1, `(.L_x_72) ;  /* 0x0000000101107547 */ /* 0x000fea000b800000 */
[----:B------:R-:W-:Y:S04]  /*4070*/  MOV R0, UR6 ;  /* 0x0000000600007c02 */ /* 0x000fe80008000f00 */
[----:B------:R-:W-:Y:S04]  /*4080*/  SHF.L.U32 R3, R0, 0x1f, RZ ;  /* 0x0000001f00037819 */ /* 0x000fe800000006ff */
[----:B------:R-:W2:Y:S02]  /*4090*/  SYNCS.PHASECHK.TRANS64.TRYWAIT P0, [UR7+0x78], R3 ;  /* 0x00007803ff0075a7 */ /* 0x000ea40008001107 */
[----:B--2---:R-:W-:Y:S05]  /*40a0*/  @!P0 BRA `(.L_x_73) ;  /* 0x0000004c00708947 */ /* 0x004fea0003800000 */
.L_x_72:
[----:B------:R-:W-:Y:S05]  /*40b0*/  BRA.U !UP6, `(.L_x_74) ;  /* 0x000000010e347547 */ /* 0x000fea000b800000 */
[----:B------:R-:W-:Y:S01]  /*40c0*/  UPLOP3.LUT UP0, UPT, UPT, UPT, UP5, 0x80, 0x8 ;  /* 0x000000000008789c */ /* 0x000fe20003f0f050 */
[----:B------:R-:W-:Y:S05]  /*40d0*/  HFMA2 R202, -RZ, RZ, 0, 5.9604644775390625e-08 ;  /* 0x00000001ffca7431 */ /* 0x000fea00000001ff */
[----:B------:R-:W-:Y:S05]  /*40e0*/  PLOP3.LUT P0, PT, PT, PT, UP0, 0x80, 0x8 ;  /* 0x000000000008781c */ /* 0x000fea0003f0f008 */
[----:B------:R-:W3:Y:S01]  /*40f0*/  @UP0 LDCU.64 UR10, c[0x0][0x888] ;  /* 0x00011100ff0a07ac */ /* 0x000ee20008000a00 */
[----:B------:R-:W-:Y:S04]  /*4100*/  @UP0 UIMAD UR8, UR36, UR4, URZ ;  /* 0x00000004240802a4 */ /* 0x000fe8000f8e02ff */
[----:B---3--:R-:W-:Y:S06]  /*4110*/  @UP0 UIMAD.WIDE UR10, UR8, 0x4, UR10 ;  /* 0x00000004080a08a5 */ /* 0x008fec000f8e020a */
[----:B------:R-:W-:Y:S02]  /*4120*/  IMAD.U32 R10, RZ, RZ, UR10 ;  /* 0x0000000aff0a7e24 */ /* 0x000fe4000f8e00ff */
[----:B------:R-:W-:Y:S05]  /*4130*/  IMAD.U32 R11, RZ, RZ, UR11 ;  /* 0x0000000bff0b7e24 */ /* 0x000fea000f8e00ff */
[----:B--2---:R-:W2:Y:S02]  /*4140*/  @P0 LDG.E R0, desc[UR46][R10.64] ;  /* 0x0000002e0a000981 */ /* 0x004ea4000c1e1900 */
[----:B--2---:R-:W-:Y:S01]  /*4150*/  @P0 R2UR UR39, R0 ;  /* 0x00000000002702ca */ /* 0x004fe200000e0000 */
[----:B------:R-:W-:Y:S05]  /*4160*/  IMAD.MOV.U32 R0, RZ, RZ, 0x1 ;  /* 0x00000001ff007424 */ /* 0x000fea00078e00ff */
[----:B------:R-:W-:Y:S08]  /*4170*/  @!P0 PRMT R202, R0, 0x7610, R202 ;  /* 0x0000761000ca8816 */ /* 0x000ff000000000ca */
[----:B------:R-:W3:Y:S02]  /*4180*/  @!UP0 LDCU UR39, c[0x0][0x880] ;  /* 0x00011000ff2787ac */ /* 0x000ee40008000800 */
.L_x_74:
[----:B---3--:R-:W-:Y:S01]  /*4190*/  @!P4 ISETP.EQ.AND P5, PT, RZ, UR39, PT ;  /* 0x00000027ff00cc0c */ /* 0x008fe2000bfa2270 */
[----:B------:R-:W-:Y:S01]  /*41a0*/  @!UPT UIADD3 URZ, UPT, UPT, URZ, URZ, URZ ;  /* 0x000000fffffff290 */ /* 0x000fe2000fffe0ff */
[----:B------:R-:W-:Y:S11]  /*41b0*/  @!P4 BRA `(.L_x_75) ;  /* 0x000000000014c947 */ /* 0x000ff60003800000 */
[----:B------:R-:W-:Y:S02]  /*41c0*/  LOP3.LUT P0, RZ, R202, 0xff, RZ, 0xc0, !PT ;  /* 0x000000ffcaff7812 */ /* 0x000fe4000780c0ff */
[----:B------:R-:W-:Y:S04]  /*41d0*/  PLOP3.LUT P5, PT, PT, PT, UP0, 0x80, 0x8 ;  /* 0x000000000008781c */ /* 0x000fe80003faf008 */
[----:B------:R-:W-:Y:S07]  /*41e0*/  PLOP3.LUT P5, PT, P5, PT, PT, 0x8, 0x80 ;  /* 0x000000000080781c */ /* 0x000fee0002fae170 */
[----:B------:R-:W-:Y:S11]  /*41f0*/  @P0 ISETP.EQ.AND P5, PT, RZ, UR39, PT ;  /* 0x00000027ff000c0c */ /* 0x000ff6000bfa2270 */
[----:B------:R-:W-:Y:S02]  /*4200*/  @!UPT UIADD3 URZ, UPT, UPT, URZ, URZ, URZ ;  /* 0x000000fffffff290 */ /* 0x000fe4000fffe0ff */
.L_x_75:
[----:B------:R-:W3:Y:S01]  /*4210*/  SYNCS.PHASECHK.TRANS64.TRYWAIT P4, [UR7+0x68], R23 ;  /* 0x00006817ff0075a7 */ /* 0x000ee20008081107 */
[----:B------:R-:W-:Y:S01]  /*4220*/  @P3 SHF.R.U32.HI R28, RZ, 0x10, R25 ;  /* 0x00000010ff1c3819 */ /* 0x000fe20000011619 */
[----:B------:R-:W-:Y:S01]  /*4230*/  VIADD R30, R30, 0x1 ;  /* 0x000000011e1e7836 */ /* 0x000fe20000000000 */
[----:B------:R-:W1:Y:S08]  /*4240*/  LDC.64 R14, c[0x0][0xb10] ;  /* 0x0002c400ff0e7b82 */ /* 0x000e700000000a00 */
[----:B------:R-:W4:Y:S08]  /*4250*/  LDC.64 R10, c[0x0][0xb18] ;  /* 0x0002c600ff0a7b82 */ /* 0x000f300000000a00 */
[----:B--2---:R-:W2:Y:S08]  /*4260*/  @!P1 LDC R0, c[0x0][0xb20] ;  /* 0x0002c800ff009b82 */ /* 0x004eb00000000800 */
[----:B------:R-:W2:Y:S01]  /*4270*/  @!P1 LDC R3, c[0x0][0xb0c] ;  /* 0x0002c300ff039b82 */ /* 0x000ea20000000800 */
[----:B-1----:R-:W-:Y:S05]  /*4280*/  @!P1 IMAD.HI.U32 R14, R13, R14, RZ ;  /* 0x0000000e0d0e9227 */ /* 0x002fea00078e00ff */
[----:B------:R-:W-:Y:S01]  /*4290*/  @!P1 SHF.R.U32.HI R14, RZ, R15, R14 ;  /* 0x0000000fff0e9219 */ /* 0x000fe2000001160e */
[----:B----4-:R-:W-:Y:S01]  /*42a0*/  @!P1 IMAD.HI.U32 R11, R8, R11, RZ ;  /* 0x0000000b080b9227 */ /* 0x010fe200078e00ff */
[----:B------:R-:W-:Y:S04]  /*42b0*/  @!P1 ISETP.NE.AND P0, PT, R10, 0x1, PT ;  /* 0x000000010a00980c */ /* 0x000fe80003f05270 */
[----:B--2---:R-:W-:Y:S02]  /*42c0*/  @!P1 SHF.R.U32.HI R9, RZ, R0, R11 ;  /* 0x00000000ff099219 */ /* 0x004fe4000001160b */
[----:B------:R-:W-:Y:S02]  /*42d0*/  @!P1 ISETP.NE.AND P2, PT, R3, 0x1, PT ;  /* 0x000000010300980c */ /* 0x000fe40003f45270 */
[----:B------:R-:W-:Y:S02]  /*42e0*/  @!P1 SEL R9, R8, R9, !P0 ;  /* 0x0000000908099207 */ /* 0x000fe40004000000 */
[----:B------:R-:W-:Y:S02]  /*42f0*/  ELECT P0, URZ, PT ;  /* 0x0000000000ff782f */ /* 0x000fe40003800000 */
[----:B------:R-:W-:Y:S05]  /*4300*/  @!P1 SEL R14, R13, R14, !P2 ;  /* 0x0000000e0d0e9207 */ /* 0x000fea0005000000 */
[----:B------:R-:W-:Y:S02]  /*4310*/  @!P1 IMAD.IADD R0, R9, 0x1, -R14 ;  /* 0x0000000109009824 */ /* 0x000fe400078e0a0e */
[----:B------:R-:W-:Y:S02]  /*4320*/  @!P1 IMAD.IADD R9, R14, 0x1, -R9 ;  /* 0x000000010e099824 */ /* 0x000fe400078e0a09 */
[----:B------:R-:W-:Y:S02]  /*4330*/  @!P1 IMAD R13, R0, R3, R13 ;  /* 0x00000003000d9224 */ /* 0x000fe400078e020d */
[----:B------:R-:W-:Y:S01]  /*4340*/  @!P1 IMAD R8, R9, R10, R8 ;  /* 0x0000000a09089224 */ /* 0x000fe200078e0208 */
[----:B---3--:R-:W-:Y:S06]  /*4350*/  @!P4 BRA `(.L_x_76) ;  /* 0x0000004800dcc947 */ /* 0x008fec0003800000 */
.L_x_136:
[----:B------:R-:W-:Y:S01]  /*4360*/  PLOP3.LUT P5, PT, P5, P0, PT, 0xf2, 0x2f ;  /* 0x00000000002f781c */ /* 0x000fe20002fa1e72 */
[----:B------:R-:W-:Y:S01]  /*4370*/  UMOV UR14, 0x0 ;  /* 0x00000000000e7882 */ /* 0x000fe20000000000 */
[----:B------:R-:W-:Y:S01]  /*4380*/  UMOV UR15, 0x10000000 ;  /* 0x10000000000f7882 */ /* 0x000fe20000000000 */
[----:B------:R-:W-:Y:S01]  /*4390*/  UMOV UR68, UR36 ;  /* 0x0000002400447c82 */ /* 0x000fe20008000000 */
[----:B------:R-:W-:Y:S01]  /*43a0*/  UMOV UR28, UR36 ;  /* 0x00000024001c7c82 */ /* 0x000fe20008000000 */
[----:B------:R-:W-:Y:S01]  /*43b0*/  UMOV UR20, UR36 ;  /* 0x0000002400147c82 */ /* 0x000fe20008000000 */
[----:B------:R-:W-:Y:S01]  /*43c0*/  UMOV UR60, UR36 ;  /* 0x00000024003c7c82 */ /* 0x000fe20008000000 */
[----:B------:R-:W-:Y:S01]  /*43d0*/  UMOV UR52, UR36 ;  /* 0x0000002400347c82 */ /* 0x000fe20008000000 */
[----:B------:R-:W-:Y:S01]  /*43e0*/  UMOV UR12, UR36 ;  /* 0x00000024000c7c82 */ /* 0x000fe20008000000 */
[----:B------:R-:W-:Y:S01]  /*43f0*/  UMOV UR44, UR36 ;  /* 0x00000024002c7c82 */ /* 0x000fe20008000000 */
[----:B------:R-:W-:Y:S03]  /*4400*/  LOP3.LUT R31, R31, 0x1, RZ, 0x3c, !PT ;  /* 0x000000011f1f7812 */ /* 0x000fe600078e3cff */
[----:B------:R-:W-:Y:S01]  /*4410*/  @!P5 IADD3 R3, P0, PT, R32, 0x580, RZ ;  /* 0x000005802003d810 */ /* 0x000fe20007f1e0ff */
[----:B------:R-:W-:Y:S01]  /*4420*/  @!P5 IMAD R199, R199, 0xb0, RZ ;  /* 0x000000b0c7c7d824 */ /* 0x000fe200078e02ff */
[----:B------:R-:W-:Y:S01]  /*4430*/  VOTEU.ALL UP4, P5 ;  /* 0x0000000000ff7886 */ /* 0x000fe20002880000 */
[----:B------:R-:W-:Y:S01]  /*4440*/  @!P5 IMAD.SHL.U32 R201, R201, 0x40, RZ ;  /* 0x00000040c9c9d824 */ /* 0x000fe200078e00ff */
[----:B------:R-:W-:Y:S01]  /*4450*/  @!P5 R2UR UR9, R3 ;  /* 0x000000000309d2ca */ /* 0x000fe200000e0000 */
[----:B-1----:R-:W-:Y:S01]  /*4460*/  @!P5 IMAD.X R0, RZ, RZ, R33, P0 ;  /* 0x000000ffff00d224 */ /* 0x002fe200000e0621 */
[----:B------:R-:W-:Y:S01]  /*4470*/  @!P5 R2UR UR66, R199 ;  /* 0x00000000c742d2ca */ /* 0x000fe200000e0000 */
[----:B------:R-:W-:Y:S01]  /*4480*/  @!UP4 UIADD3 UR65, UPT, UPT, UR7, 0x60, URZ ;  /* 0x000000600741c890 */ /* 0x000fe2000fffe0ff */
[----:B------:R-:W-:Y:S01]  /*4490*/  @!P5 R2UR UR67, R201 ;  /* 0x00000000c943d2ca */ /* 0x000fe200000e0000 */
[----:B------:R-:W-:Y:S01]  /*44a0*/  @!UP4 UIADD3 UR64, UPT, UPT, UR7, 0x180, URZ ;  /* 0x000001800740c890 */ /* 0x000fe2000fffe0ff */
[----:B------:R-:W-:Y:S01]  /*44b0*/  @!P5 R2UR UR8, R0 ;  /* 0x000000000008d2ca */ /* 0x000fe200000e0000 */
[----:B------:R-:W-:Y:S01]  /*44c0*/  VOTEU.ALL UP2, P5 ;  /* 0x0000000000ff7886 */ /* 0x000fe20002840000 */
[----:B------:R-:W-:Y:S01]  /*44d0*/  @!UP4 UIADD3 UR24, UPT, UPT, UR7, 0x580, URZ ;  /* 0x000005800718c890 */ /* 0x000fe2000fffe0ff */
[----:B------:R-:W-:Y:S01]  /*44e0*/  ISETP.NE.AND P0, PT, R30, 0x2, PT ;  /* 0x000000021e00780c */ /* 0x000fe20003f05270 */
[----:B------:R-:W-:Y:S01]  /*44f0*/  VOTEU.ALL UP1, P5 ;  /* 0x0000000000ff7886 */ /* 0x000fe20002820000 */
[----:B------:R-:W-:Y:S01]  /*4500*/  UMOV UR25, UR65 ;  /* 0x0000004100197c82 */ /* 0x000fe20008000000 */
[----:B------:R-:W-:Y:S01]  /*4510*/  @!UP4 UIADD3 UR16, UPT, UPT, UR7, 0x980, URZ ;  /* 0x000009800710c890 */ /* 0x000fe2000fffe0ff */
[----:B------:R-:W-:Y:S01]  /*4520*/  IMAD.U32 R10, RZ, RZ, UR9 ;  /* 0x00000009ff0a7e24 */ /* 0x000fe2000f8e00ff */
[----:B------:R-:W-:Y:S01]  /*4530*/  VOTEU.ALL UP3, P5 ;  /* 0x0000000000ff7886 */ /* 0x000fe20002860000 */
[----:B------:R-:W-:Y:S01]  /*4540*/  @!UP4 UIADD3 UR26, UPT, UPT, UR66, 0x10, URZ ;  /* 0x00000010421ac890 */ /* 0x000fe2000fffe0ff */
[----:B------:R-:W-:Y:S01]  /*4550*/  SEL R0, RZ, 0x1, P0 ;  /* 0x00000001ff007807 */ /* 0x000fe20000000000 */
[----:B------:R-:W-:Y:S01]  /*4560*/  UMOV UR27, UR67 ;  /* 0x00000043001b7c82 */ /* 0x000fe20008000000 */
[----:B------:R-:W-:Y:S01]  /*4570*/  @!P5 R2UR UR22, R10 ;  /* 0x000000000a16d2ca */ /* 0x000fe200000e0000 */
[----:B------:R-:W-:Y:S01]  /*4580*/  IMAD.U32 R11, RZ, RZ, UR8 ;  /* 0x00000008ff0b7e24 */ /* 0x000fe2000f8e00ff */
[----:B------:R-:W-:Y:S01]  /*4590*/  @!UP4 UIADD3 UR18, UPT, UPT, UR66, 0x20, URZ ;  /* 0x000000204212c890 */ /* 0x000fe2000fffe0ff */
[----:B------:R-:W-:Y:S01]  /*45a0*/  LOP3.LUT R29, R29, R0, RZ, 0x3c, !PT ;  /* 0x000000001d1d7212 */ /* 0x000fe200078e3cff */
[----:B------:R-:W-:Y:S01]  /*45b0*/  UMOV UR19, UR67 ;  /* 0x0000004300137c82 */ /* 0x000fe20008000000 */
[----:B------:R-:W-:Y:S01]  /*45c0*/  UMOV UR17, UR65 ;  /* 0x0000004100117c82 */ /* 0x000fe20008000000 */
[----:B------:R-:W-:Y:S01]  /*45d0*/  @!P5 R2UR UR23, R11 ;  /* 0x000000000b17d2ca */ /* 0x000fe200000e0000 */
[----:B------:R-:W-:Y:S01]  /*45e0*/  @!UP4 UIADD3 UR56, UPT, UPT, UR7, 0xd80, URZ ;  /* 0x00000d800738c890 */ /* 0x000fe2000fffe0ff */
[----:B------:R-:W-:Y:S01]  /*45f0*/  SEL R30, R30, RZ, P0 ;  /* 0x000000ff1e1e7207 */ /* 0x000fe20000000000 */
[----:B------:R-:W-:Y:S01]  /*4600*/  @!UP4 UIADD3 UR58, UPT, UPT, UR66, 0x30, URZ ;  /* 0x00000030423ac890 */ /* 0x000fe2000fffe0ff */
[----:B------:R-:W-:Y:S01]  /*4610*/  IMAD.IADD R199, R8, 0x1, R198 ;  /* 0x0000000108c77824 */ /* 0x000fe200078e02c6 */
[----:B------:R-:W-:Y:S01]  /*4620*/  UMOV UR59, UR67 ;  /* 0x00000043003b7c82 */ /* 0x000fe20008000000 */
[----:B------:R-:W-:Y:S01]  /*4630*/  UMOV UR57, UR65 ;  /* 0x0000004100397c82 */ /* 0x000fe20008000000 */
[----:B------:R-:W-:Y:S01]  /*4640*/  @!UP4 UIADD3 UR48, UPT, UPT, UR7, 0x1180, URZ ;  /* 0x000011800730c890 */ /* 0x000fe2000fffe0ff */
[----:B------:R-:W-:Y:S01]  /*4650*/  IMAD.IADD R201, R13, 0x1, R200 ;  /* 0x000000010dc97824 */ /* 0x000fe200078e02c8 */
[----:B------:R-:W-:Y:S01]  /*4660*/  @!UP4 UIADD3 UR50, UPT, UPT, UR66, 0x40, URZ ;  /* 0x000000404232c890 */ /* 0x000fe2000fffe0ff */
[----:B------:R-:W-:Y:S01]  /*4670*/  UMOV UR51, UR67 ;  /* 0x0000004300337c82 */ /* 0x000fe20008000000 */
[----:B------:R-:W-:Y:S02]  /*4680*/  UMOV UR49, UR65 ;  /* 0x0000004100317c82 */ /* 0x000fe40008000000 */
[----:B------:R-:W-:Y:S01]  /*4690*/  @!UP2 UTMALDG.3D [UR64], [UR22], desc[UR14] ;  /* 0x00000e401600a5b4 */ /* 0x000fe20008011000 */
[----:B------:R-:W-:Y:S01]  /*46a0*/  VOTEU.ALL UP2, P5 ;  /* 0x0000000000ff7886 */ /* 0x000fe20002840000 */
[----:B------:R-:W-:Y:S02]  /*46b0*/  @!UP4 UIADD3 UR8, UPT, UPT, UR7, 0x1580, URZ ;  /* 0x000015800708c890 */ /* 0x000fe4000fffe0ff */
[----:B------:R-:W-:Y:S01]  /*46c0*/  @!UP4 UIADD3 UR10, UPT, UPT, UR66, 0x50, URZ ;  /* 0x00000050420ac890 */ /* 0x000fe2000fffe0ff */
[----:B------:R-:W-:Y:S01]  /*46d0*/  UMOV UR11, UR67 ;  /* 0x00000043000b7c82 */ /* 0x000fe20008000000 */
[----:B------:R-:W-:Y:S01]  /*46e0*/  UMOV UR9, UR65 ;  /* 0x0000004100097c82 */ /* 0x000fe20008000000 */
[----:B------:R1:W-:Y:S01]  /*46f0*/  @!UP1 UTMALDG.3D [UR24], [UR22], desc[UR14] ;  /* 0x00000e18160095b4 */ /* 0x0003e20008011000 */
        /* <DEDUP_REMOVED lines=11> */
[----:B------:R-:W-:Y:S01]  /*47b0*/  @!UP2 UTMALDG.3D [UR56], [UR22], desc[UR14] ;  /* 0x00000e381600a5b4 */ /* 0x000fe20008011000 */
[----:B------:R-:W-:Y:S01]  /*47c0*/  VOTEU.ALL UP2, P5 ;  /* 0x0000000000ff7886 */ /* 0x000fe20002840000 */
[----:B------:R-:W-:Y:S01]  /*47d0*/  @!UP1 UTMALDG.3D [UR48], [UR22], desc[UR14] ;  /* 0x00000e30160095b4 */ /* 0x000fe20008011000 */
[----:B------:R-:W-:Y:S05]  /*47e0*/  VOTEU.ALL UP1, P5 ;  /* 0x0000000000ff7886 */ /* 0x000fea0002820000 */
[----:B------:R3:W-:Y:S01]  /*47f0*/  @!UP1 UTMALDG.3D [UR8], [UR22], desc[UR14] ;  /* 0x00000e08160095b4 */ /* 0x0007e20008011000 */
[----:B------:R-:W-:Y:S01]  /*4800*/  VOTEU.ALL UP1, P5 ;  /* 0x0000000000ff7886 */ /* 0x000fe20002820000 */
[----:B-1----:R-:W-:Y:S01]  /*4810*/  @!UP4 UIADD3 UR24, UPT, UPT, UR7, 0x2180, URZ ;  /* 0x000021800718c890 */ /* 0x002fe2000fffe0ff */
[----:B------:R-:W-:Y:S01]  /*4820*/  @!UP3 UTMALDG.3D [UR40], [UR22], desc[UR14] ;  /* 0x00000e281600b5b4 */ /* 0x000fe20008011000 */
[----:B------:R-:W-:Y:S02]  /*4830*/  @!UP4 UIADD3 UR26, UPT, UPT, UR66, 0x80, URZ ;  /* 0x00000080421ac890 */ /* 0x000fe4000fffe0ff */
[----:B--2---:R-:W-:Y:S01]  /*4840*/  @!UP4 UIADD3 UR16, UPT, UPT, UR7, 0x2580, URZ ;  /* 0x000025800710c890 */ /* 0x004fe2000fffe0ff */
[----:B------:R1:W-:Y:S01]  /*4850*/  @!UP2 UTMALDG.3D [UR32], [UR22], desc[UR14] ;  /* 0x00000e201600a5b4 */ /* 0x0003e20008011000 */
[----:B------:R-:W-:Y:S01]  /*4860*/  @!UP4 UIADD3 UR18, UPT, UPT, UR66, 0x90, URZ ;  /* 0x000000904212c890 */ /* 0x000fe2000fffe0ff */
[----:B------:R-:W-:Y:S04]  /*4870*/  VOTEU.ALL UP2, P5 ;  /* 0x0000000000ff7886 */ /* 0x000fe80002840000 */
[----:B------:R2:W-:Y:S01]  /*4880*/  @!UP1 UTMALDG.3D [UR24], [UR22], desc[UR14] ;  /* 0x00000e18160095b4 */ /* 0x0005e20008011000 */
[----:B------:R-:W-:Y:S03]  /*4890*/  VOTEU.ALL UP1, P5 ;  /* 0x0000000000ff7886 */ /* 0x000fe60002820000 */
[----:B------:R2:W-:Y:S01]  /*48a0*/  @!UP2 UTMALDG.3D [UR16], [UR22], desc[UR14] ;  /* 0x00000e101600a5b4 */ /* 0x0005e20008011000 */
[----:B---3--:R-:W-:Y:S02]  /*48b0*/  @!UP4 UIADD3 UR8, UPT, UPT, UR7, 0x2980, URZ ;  /* 0x000029800708c890 */ /* 0x008fe4000fffe0ff */
[----:B------:R-:W-:Y:S09]  /*48c0*/  @!UP4 UIADD3 UR10, UPT, UPT, UR66, 0xa0, URZ ;  /* 0x000000a0420ac890 */ /* 0x000ff2000fffe0ff */
[----:B------:R2:W-:Y:S01]  /*48d0*/  @!UP1 UTMALDG.3D [UR8], [UR22], desc[UR14] ;  /* 0x00000e08160095b4 */ /* 0x0005e20008011000 */
[----:B------:R2:W-:Y:S01]  /*48e0*/  @!P5 SYNCS.ARRIVE.TRANS64.RED.A0TR RZ, [UR7+0x60], R21 ;  /* 0x00006015ffffd9a7 */ /* 0x0005e20008300407 */
[----:B------:R-:W-:Y:S01]  /*48f0*/  UPLOP3.LUT UP1, UPT, UPT, UPT, UPT, 0x80, 0x8 ;  /* 0x000000000008789c */ /* 0x000fe20003f2f070 */
[----:B-1----:R-:W-:Y:S01]  /*4900*/  @P3 R2UR UR36, R28 ;  /* 0x000000001c2432ca */ /* 0x002fe200000e0000 */
[----:B------:R-:W-:Y:S01]  /*4910*/  SYNCS.ARRIVE.TRANS64.RED.A1T0 RZ, [UR37], RZ ;  /* 0x000000ffffff79a7 */ /* 0x000fe20008100425 */
[----:B------:R-:W-:Y:S02]  /*4920*/  @!UPT UIADD3 URZ, UPT, UPT, URZ, URZ, URZ ;  /* 0x000000fffffff290 */ /* 0x000fe4000fffe0ff */
[----:B------:R-:W-:Y:S11]  /*4930*/  @P3 BRA `(.L_x_77) ;  /* 0xfffffff000c43947 */ /* 0x000ff6000383ffff */
[----:B------:R-:W-:Y:S07]  /*4940*/  MOV R0, UR7 ;  /* 0x0000000700007c02 */ /* 0x000fee0008000f00 */
.L_x_78:
[----:B-1----:R-:W-:-:S04]  /*4950*/  SHF.L.U32 R3, R31, 0x1f, RZ ;  /* 0x0000001f1f037819 */ /* 0x002fc800000006ff */
[----:B------:R1:W3:Y:S03]  /*4960*/  SYNCS.PHASECHK.TRANS64.TRYWAIT P0, [R0+URZ+0x68], R3 ;  /* 0x00006803000075a7 */ /* 0x0002e600080011ff */
[----:B---3--:R-:W-:Y:S05]  /*4970*/  @!P0 NANOSLEEP.SYNCS 0x989680 ;  /* 0x009896800000895d */ /* 0x008fea0003900000 */
[----:B------:R-:W3:Y:S02]  /*4980*/  @!P0 SYNCS.PHASECHK.TRANS64 P0, [R0+URZ+0x68], R3 ;  /* 0x00006803000085a7 */ /* 0x000ee400080010ff */
[----:B--23--:R-:W-:Y:S05]  /*4990*/  @P0 EXIT ;  /* 0x000000000000094d */ /* 0x00cfea0003800000 */
[----:B------:R-:W-:Y:S05]  /*49a0*/  BRA `(.L_x_78) ;  /* 0xfffffffc00e87947 */ /* 0x000fea000383ffff */
.L_x_69:
[----:B------:R-:W-:-:S06]  /*49b0*/  UISETP.GE.AND UP1, UPT, UR8, 0x4, UPT ;  /* 0x000000040800788c */ /* 0x000fcc000bf26270 */
[----:B------:R-:W-:-:S13]  /*49c0*/  PLOP3.LUT P0, PT, PT, PT, UP1, 0x80, 0x8 ;  /* 0x000000000008781c */ /* 0x000fda0003f0f018 */
[----:B------:R-:W-:Y:S05]  /*49d0*/  @!P0 EXIT ;  /* 0x000000000000894d */ /* 0x000fea0003800000 */
[----:B------:R-:W-:Y:S01]  /*49e0*/  BAR.SYNC.DEFER_BLOCKING 0x6, 0xa0 ;  /* 0x0182800000007b1d */ /* 0x000fe20000010000 */
[--C-:B------:R-:W-:Y:S01]  /*49f0*/  SHF.R.U32.HI R7, RZ, 0x4, R212.reuse ;  /* 0x00000004ff077819 */ /* 0x100fe200000116d4 */
[C---:B------:R-:W-:Y:S01]  /*4a00*/  IMAD.SHL.U32 R5, R212.reuse, 0x10, RZ ;  /* 0x00000010d4057824 */ /* 0x040fe200078e00ff */
[----:B------:R-:W-:Y:S01]  /*4a10*/  CS2R R210, SRZ ;  /* 0x0000000000d27805 */ /* 0x000fe2000001ff00 */
[----:B------:R-:W-:Y:S01]  /*4a20*/  IMAD.U32 R2, R212, 0x10000, RZ ;  /* 0x00010000d4027824 */ /* 0x000fe200078e00ff */
[----:B------:R-:W-:Y:S01]  /*4a30*/  LOP3.LUT R7, R7, 0x1, RZ, 0xc0, !PT ;  /* 0x0000000107077812 */ /* 0x000fe200078ec0ff */
[----:B------:R-:W-:Y:S02]  /*4a40*/  UMOV UR44, 0x400 ;  /* 0x00000400002c7882 */ /* 0x000fe40000000000 */
[----:B------:R-:W1:Y:S01]  /*4a50*/  LDC R205, c[0x0][0x370] ;  /* 0x0000dc00ffcd7b82 */ /* 0x000e620000000800 */
[----:B------:R-:W-:Y:S01]  /*4a60*/  ULEA UR44, UR37, UR44, 0x18 ;  /* 0x0000002c252c7291 */ /* 0x000fe2000f8ec0ff */
[----:B------:R-:W-:Y:S01]  /*4a70*/  LOP3.LUT R5, R5, 0xf0, RZ, 0xc0, !PT ;  /* 0x000000f005057812 */ /* 0x000fe200078ec0ff */
[----:B------:R-:W-:Y:S01]  /*4a80*/  IMAD.MOV.U32 R214, RZ, RZ, RZ ;  /* 0x000000ffffd67224 */ /* 0x000fe200078e00ff */
[----:B------:R-:W-:Y:S01]  /*4a90*/  LOP3.LUT R206, R7, 0x60, R212, 0xf8, !PT ;  /* 0x0000006007ce7812 */ /* 0x000fe200078ef8d4 */
[----:B------:R-:W-:Y:S01]  /*4aa0*/  IMAD.MOV.U32 R209, RZ, RZ, RZ ;  /* 0x000000ffffd17224 */ /* 0x000fe200078e00ff */
[----:B------:R-:W-:Y:S01]  /*4ab0*/  LOP3.LUT R2, R2, 0x600000, RZ, 0xc0, !PT ;  /* 0x0060000002027812 */ /* 0x000fe200078ec0ff */
[----:B------:R-:W2:Y:S01]  /*4ac0*/  LDCU.64 UR60, c[0x0][0x348] ;  /* 0x00006900ff3c77ac */ /* 0x000ea20008000a00 */
[----:B------:R-:W4:Y:S01]  /*4ad0*/  LDC R104, c[0x0][0xb0c] ;  /* 0x0002c300ff687b82 */ /* 0x000f220000000800 */
[----:B------:R-:W-:Y:S01]  /*4ae0*/  IMAD R206, R206, 0x8, R5 ;  /* 0x00000008cece7824 */ /* 0x000fe200078e0205 */
[----:B------:R-:W-:Y:S01]  /*4af0*/  LOP3.LUT R212, R212, 0x60, RZ, 0xc0, !PT ;  /* 0x00000060d4d47812 */ /* 0x000fe200078ec0ff */
[----:B------:R-:W1:Y:S01]  /*4b00*/  LDCU.64 UR40, c[0x0][0x888] ;  /* 0x00011100ff2877ac */ /* 0x000e620008000a00 */
[----:B------:R-:W1:Y:S04]  /*4b10*/  LDCU.64 UR42, c[0x0][0x890] ;  /* 0x00011200ff2a77ac */ /* 0x000e680008000a00 */
[----:B------:R-:W1:Y:S01]  /*4b20*/  LDC R203, c[0x0][0xb20] ;  /* 0x0002c800ffcb7b82 */ /* 0x000e620000000800 */
[----:B------:R-:W3:Y:S01]  /*4b30*/  LDS R3, [UR44+0x130] ;  /* 0x0001302cff037984 */ /* 0x000ee20008000800 */
[----:B------:R-:W-:-:S06]  /*4b40*/  UMOV UR38, URZ ;  /* 0x000000ff00267c82 */ /* 0x000fcc0008000000 */
[----:B------:R-:W1:Y:S08]  /*4b50*/  LDC R23, c[0x0][0xb30] ;  /* 0x0002cc00ff177b82 */ /* 0x000e700000000800 */
[----:B------:R-:W1:Y:S08]  /*4b60*/  LDC.64 R196, c[0x0][0xb10] ;  /* 0x0002c400ffc47b82 */ /* 0x000e700000000a00 */
[----:B------:R-:W1:Y:S08]  /*4b70*/  LDC.64 R18, c[0x0][0xb18] ;  /* 0x0002c600ff127b82 */ /* 0x000e700000000a00 */
[----:B------:R-:W1:Y:S08]  /*4b80*/  LDC.64 R16, c[0x0][0xb28] ;  /* 0x0002ca00ff107b82 */ /* 0x000e700000000a00 */
[----:B------:R-:W1:Y:S01]  /*4b90*/  LDC.64 R194, c[0x0][0x8b0] ;  /* 0x00022c00ffc27b82 */ /* 0x000e620000000a00 */
[----:B---3--:R-:W-:-:S07]  /*4ba0*/  IMAD.IADD R2, R3, 0x1, R2 ;  /* 0x0000000103027824 */ /* 0x008fce00078e0202 */
[----:B------:R-:W3:Y:S08]  /*4bb0*/  LDC.64 R192, c[0x0][0x8a8] ;  /* 0x00022a00ffc07b82 */ /* 0x000ef00000000a00 */
[----:B--2-4-:R-:W1:Y:S02]  /*4bc0*/  LDC R204, c[0x0][0x374] ;  /* 0x0000dd00ffcc7b82 */ /* 0x014e640000000800 */
.L_x_101:
[----:B------:R-:W-:Y:S02]  /*4bd0*/  LEA R0, R214, UR44, 0x3 ;  /* 0x0000002cd6007c11 */ /* 0x000fe4000f8e18ff */
[----:B------:R-:W-:Y:S02]  /*4be0*/  SHF.L.U32 R3, R210, 0x1f, RZ ;  /* 0x0000001fd2037819 */ /* 0x000fe400000006ff */
[----:B------:R-:W-:Y:S02]  /*4bf0*/  LEA R12, R214, UR44, 0x4 ;  /* 0x0000002cd60c7c11 */ /* 0x000fe4000f8e20ff */
[----:B------:R-:W2:Y:S02]  /*4c00*/  SYNCS.PHASECHK.TRANS64.TRYWAIT P0, [R0+URZ+0x80], R3 ;  /* 0x00008003000075a7 */ /* 0x000ea400080011ff */
[----:B--23--:R-:W-:Y:S05]  /*4c10*/  @!P0 BRA `(.L_x_79) ;  /* 0x0000004000c48947 */ /* 0x00cfea0003800000 */
.L_x_137:
[----:B------:R-:W-:Y:S01]  /*4c20*/  ISETP.GE.AND P0, PT, R22, 0x1, PT ;  /* 0x000000011600780c */ /* 0x000fe20003f06270 */
[----:B------:R-:W4:Y:S01]  /*4c30*/  LDS.128 R12, [R12+0x110] ;  /* 0x000110000c0c7984 */ /* 0x000f220000000c00 */
[----:B-1----:R-:W-:Y:S01]  /*4c40*/  ISETP.NE.U32.AND P2, PT, R194, RZ, PT ;  /* 0x000000ffc200720c */ /* 0x002fe20003f45070 */
[----:B--2---:R-:W-:Y:S01]  /*4c50*/  VIADD R0, R0, 0x90 ;  /* 0x0000009000007836 */ /* 0x004fe20000000000 */
[----:B------:R-:W-:Y:S01]  /*4c60*/  @!PT LDS RZ, [RZ] ;  /* 0x00000000fffff984 */ /* 0x000fe20000000800 */
[----:B------:R-:W-:Y:S01]  /*4c70*/  @!PT LDS RZ, [RZ] ;  /* 0x00000000fffff984 */ /* 0x000fe20000000800 */
[----:B------:R-:W-:Y:S01]  /*4c80*/  @!PT LDS RZ, [RZ] ;  /* 0x00000000fffff984 */ /* 0x000fe20000000800 */
[----:B------:R-:W-:Y:S01]  /*4c90*/  @!PT LDS RZ, [RZ] ;  /* 0x00000000fffff984 */ /* 0x000fe20000000800 */
[----:B------:R1:W-:Y:S06]  /*4ca0*/  MEMBAR.ALL.CTA ;  /* 0x0000000000007992 */ /* 0x0003ec0000008000 */
[----:B-1----:R-:W1:Y:S01]  /*4cb0*/  FENCE.VIEW.ASYNC.S ;  /* 0x00000000000073c6 */ /* 0x002e620000000000 */
[----:B------:R-:W-:Y:S04]  /*4cc0*/  PRMT R0, RZ, 0x654, R0 ;  /* 0x00000654ff007816 */ /* 0x000fe80000000000 */
[----:B-1----:R1:W-:Y:S01]  /*4cd0*/  SYNCS.ARRIVE.TRANS64.RED.A1T0 RZ, [R0+URZ], RZ ;  /* 0x000000ff00ff79a7 */ /* 0x0023e200081004ff */
[----:B----4-:R-:W-:Y:S04]  /*4ce0*/  LOP3.LUT P6, RZ, R14, 0x1, RZ, 0xc0, !PT ;  /* 0x000000010eff7812 */ /* 0x010fe800078cc0ff */
[----:B------:R-:W-:Y:S09]  /*4cf0*/  P2R R213, PR, RZ, 0x40 ;  /* 0x00000040ffd57803 */ /* 0x000ff20000000000 */
[----:B------:R-:W-:Y:S02]  /*4d00*/  @P6 MOV R107, R12 ;  /* 0x0000000c006b6202 */ /* 0x000fe40000000f00 */
[----:B------:R-:W-:Y:S01]  /*4d10*/  @P6 LOP3.LUT R105, R13, 0xffff, RZ, 0xc0, !PT ;  /* 0x0000ffff0d696812 */ /* 0x000fe200078ec0ff */
[----:B-1----:R-:W-:Y:S06]  /*4d20*/  @!P0 BRA `(.L_x_80) ;  /* 0x0000000000a48947 */ /* 0x002fec0003800000 */
[----:B------:R-:W-:Y:S01]  /*4d30*/  IMAD.HI.U32 R20, R204, R19, RZ ;  /* 0x00000013cc147227 */ /* 0x000fe200078e00ff */
[----:B------:R-:W-:Y:S02]  /*4d40*/  ISETP.NE.AND P0, PT, R18, 0x1, PT ;  /* 0x000000011200780c */ /* 0x000fe40003f05270 */
[----:B------:R-:W-:Y:S01]  /*4d50*/  ISETP.NE.AND P1, PT, R22, 0x1, PT ;  /* 0x000000011600780c */ /* 0x000fe20003f25270 */
[-C--:B------:R-:W-:Y:S01]  /*4d60*/  IMAD.HI.U32 R10, R205, R196.reuse, RZ ;  /* 0x000000c4cd0a7227 */ /* 0x080fe200078e00ff */
[----:B------:R-:W-:Y:S02]  /*4d70*/  SHF.R.U32.HI R11, RZ, R203, R20 ;  /* 0x000000cbff0b7219 */ /* 0x000fe40000011614 */
[----:B------:R-:W-:Y:S01]  /*4d80*/  ISETP.NE.AND P3, PT, R104, 0x1, PT ;  /* 0x000000016800780c */ /* 0x000fe20003f65270 */
[----:B------:R-:W-:Y:S01]  /*4d90*/  IMAD.HI.U32 R26, R105, R19, RZ ;  /* 0x00000013691a7227 */ /* 0x000fe200078e00ff */
[----:B------:R-:W-:Y:S02]  /*4da0*/  SHF.R.U32.HI R10, RZ, R197, R10 ;  /* 0x000000c5ff0a7219 */ /* 0x000fe4000001160a */
[----:B------:R-:W-:Y:S01]  /*4db0*/  SEL R3, R204, R11, !P0 ;  /* 0x0000000bcc037207 */ /* 0x000fe20004000000 */
[----:B------:R-:W-:Y:S01]  /*4dc0*/  IMAD.HI.U32 R24, R107, R196, RZ ;  /* 0x000000c46b187227 */ /* 0x000fe200078e00ff */
[----:B------:R-:W-:Y:S03]  /*4dd0*/  SEL R7, R205, R10, !P3 ;  /* 0x0000000acd077207 */ /* 0x000fe60005800000 */
[-C--:B------:R-:W-:Y:S01]  /*4de0*/  IMAD.HI.U32 R10, R3, R16.reuse, RZ ;  /* 0x00000010030a7227 */ /* 0x080fe200078e00ff */
[----:B------:R-:W-:Y:S03]  /*4df0*/  SHF.R.U32.HI R24, RZ, R197, R24 ;  /* 0x000000c5ff187219 */ /* 0x000fe60000011618 */
[----:B------:R-:W-:Y:S01]  /*4e00*/  IMAD.HI.U32 R20, R7, R16, RZ ;  /* 0x0000001007147227 */ /* 0x000fe200078e00ff */
[----:B------:R-:W-:Y:S02]  /*4e10*/  @P1 SHF.R.U32.HI R3, RZ, R17, R10 ;  /* 0x00000011ff031219 */ /* 0x000fe4000001160a */
[----:B------:R-:W-:Y:S02]  /*4e20*/  SHF.R.U32.HI R10, RZ, R203, R26 ;  /* 0x000000cbff0a7219 */ /* 0x000fe4000001161a */
[----:B------:R-:W-:Y:S01]  /*4e30*/  @P1 SHF.R.U32.HI R7, RZ, R17, R20 ;  /* 0x00000011ff071219 */ /* 0x000fe20000011614 */
[C---:B------:R-:W-:Y:S01]  /*4e40*/  IMAD R4, R22.reuse, R3, RZ ;  /* 0x0000000316047224 */ /* 0x040fe200078e02ff */
[----:B------:R-:W-:Y:S02]  /*4e50*/  SEL R5, R105, R10, !P0 ;  /* 0x0000000a69057207 */ /* 0x000fe40004000000 */
[----:B------:R-:W-:Y:S01]  /*4e60*/  SEL R3, R107, R24, !P3 ;  /* 0x000000186b037207 */ /* 0x000fe20005800000 */
[----:B------:R-:W-:Y:S01]  /*4e70*/  IMAD R6, R22, R7, RZ ;  /* 0x0000000716067224 */ /* 0x000fe200078e02ff */
[C---:B------:R-:W-:Y:S01]  /*4e80*/  ISETP.GE.AND P0, PT, R5.reuse, R4, PT ;  /* 0x000000040500720c */ /* 0x040fe20003f06270 */
[----:B------:R-:W-:Y:S03]  /*4e90*/  IMAD.HI.U32 R8, R5, R16, RZ ;  /* 0x0000001005087227 */ /* 0x000fe600078e00ff */
[----:B------:R-:W-:Y:S01]  /*4ea0*/  ISETP.GE.OR P0, PT, R3, R6, P0 ;  /* 0x000000060300720c */ /* 0x000fe20000706670 */
[----:B------:R-:W-:Y:S01]  /*4eb0*/  IMAD.MOV R6, RZ, RZ, -R3 ;  /* 0x000000ffff067224 */ /* 0x000fe200078e0a03 */
[-C--:B------:R-:W-:Y:S03]  /*4ec0*/  SHF.R.U32.HI R8, RZ, R17.reuse, R8 ;  /* 0x00000011ff087219 */ /* 0x080fe60000011608 */
[----:B------:R-:W-:Y:S01]  /*4ed0*/  IMAD R107, R104, R6, R107 ;  /* 0x00000006686b7224 */ /* 0x000fe200078e026b */
[----:B------:R-:W-:Y:S05]  /*4ee0*/  SEL R9, R5, R8, !P1 ;  /* 0x0000000805097207 */ /* 0x000fea0004800000 */
[----:B------:R-:W-:Y:S02]  /*4ef0*/  IMAD.MOV R8, RZ, RZ, -R9 ;  /* 0x000000ffff087224 */ /* 0x000fe400078e0a09 */
[C---:B------:R-:W-:Y:S04]  /*4f00*/  @!P0 IMAD.HI.U32 R4, R3.reuse, R16, RZ ;  /* 0x0000001003048227 */ /* 0x040fe800078e00ff */
[----:B------:R-:W-:Y:S01]  /*4f10*/  IMAD R8, R22, R8, R5 ;  /* 0x0000000816087224 */ /* 0x000fe200078e0205 */
[----:B------:R-:W-:Y:S04]  /*4f20*/  @!P0 SHF.R.U32.HI R4, RZ, R17, R4 ;  /* 0x00000011ff048219 */ /* 0x000fe80000011604 */
[----:B------:R-:W-:Y:S02]  /*4f30*/  @!P0 SEL R0, R3, R4, !P1 ;  /* 0x0000000403008207 */ /* 0x000fe40004800000 */
[----:B------:R-:W-:Y:S02]  /*4f40*/  IADD3 R4, PT, PT, -R5, RZ, RZ ;  /* 0x000000ff05047210 */ /* 0x000fe40007ffe1ff */
[----:B------:R-:W-:Y:S01]  /*4f50*/  @!P0 IADD3 R9, PT, PT, R9, -R0, RZ ;  /* 0x8000000009098210 */ /* 0x000fe20007ffe0ff */
[----:B------:R-:W-:Y:S02]  /*4f60*/  @!P0 IMAD R0, R7, R8, R0 ;  /* 0x0000000807008224 */ /* 0x000fe400078e0200 */
[----:B------:R-:W-:Y:S02]  /*4f70*/  IMAD R105, R18, R4, R105 ;  /* 0x0000000412697224 */ /* 0x000fe400078e0269 */
[----:B------:R-:W-:Y:S02]  /*4f80*/  @!P0 IMAD R5, R9, R22, R3 ;  /* 0x0000001609058224 */ /* 0x000fe400078e0203 */
[----:B------:R-:W-:Y:S04]  /*4f90*/  @!P0 IMAD.MOV.U32 R3, RZ, RZ, R0 ;  /* 0x000000ffff038224 */ /* 0x000fe800078e0000 */
[----:B------:R-:W-:Y:S02]  /*4fa0*/  IMAD R107, R3, R104, R107 ;  /* 0x00000068036b7224 */ /* 0x000fe400078e026b */
[----:B------:R-:W-:Y:S02]  /*4fb0*/  IMAD R105, R5, R18, R105 ;  /* 0x0000001205697224 */ /* 0x000fe400078e0269 */
.L_x_80:
[----:B------:R-:W-:Y:S01]  /*4fc0*/  UISETP.NE.U32.AND UP3, UPT, UR42, URZ, UPT ;  /* 0x000000ff2a00728c */ /* 0x000fe2000bf65070 */
[----:B------:R-:W-:Y:S03]  /*4fd0*/  ISETP.NE.AND.EX P2, PT, R195, RZ, PT, P2 ;  /* 0x000000ffc300720c */ /* 0x000fe60003f45320 */
[----:B------:R-:W-:Y:S09]  /*4fe0*/  UISETP.NE.AND.EX UP3, UPT, UR43, URZ, UPT, UP3 ;  /* 0x000000ff2b00728c */ /* 0x000ff2000bf65330 */
[----:B------:R-:W-:Y:S05]  /*4ff0*/  BRA.U !UP3, `(.L_x_81) ;  /* 0x000000010b387547 */ /* 0x000fea000b800000 */
[----:B------:R-:W-:Y:S01]  /*5000*/  UISETP.NE.U32.AND UP0, UPT, UR40, URZ, UPT ;  /* 0x000000ff2800728c */ /* 0x000fe2000bf05070 */
[----:B------:R-:W-:Y:S03]  /*5010*/  HFMA2 R202, -RZ, RZ, 0, 5.9604644775390625e-08 ;  /* 0x00000001ffca7431 */ /* 0x000fe600000001ff */
[----:B------:R-:W-:Y:S06]  /*5020*/  UISETP.NE.AND.EX UP0, UPT, UR41, URZ, UPT, UP0 ;  /* 0x000000ff2900728c */ /* 0x000fec000bf05300 */
[----:B------:R-:W-:Y:S05]  /*5030*/  PLOP3.LUT P0, PT, PT, PT, UP0, 0x80, 0x8 ;  /* 0x000000000008781c */ /* 0x000fea0003f0f008 */
[----:B------:R-:W1:Y:S01]  /*5040*/  @UP0 LDCU.64 UR6, c[0x0][0x888] ;  /* 0x00011100ff0607ac */ /* 0x000e620008000a00 */
[----:B------:R-:W-:Y:S04]  /*5050*/  @UP0 UIMAD UR4, UR36, UR42, URZ ;  /* 0x0000002a240402a4 */ /* 0x000fe8000f8e02ff */
[----:B-1----:R-:W-:Y:S06]  /*5060*/  @UP0 UIMAD.WIDE UR6, UR4, 0x4, UR6 ;  /* 0x00000004040608a5 */ /* 0x002fec000f8e0206 */
[----:B------:R-:W-:Y:S02]  /*5070*/  IMAD.U32 R4, RZ, RZ, UR6 ;  /* 0x00000006ff047e24 */ /* 0x000fe4000f8e00ff */
[----:B------:R-:W-:Y:S05]  /*5080*/  IMAD.U32 R5, RZ, RZ, UR7 ;  /* 0x00000007ff057e24 */ /* 0x000fea000f8e00ff */
[----:B------:R-:W2:Y:S02]  /*5090*/  @P0 LDG.E R0, desc[UR46][R4.64] ;  /* 0x0000002e04000981 */ /* 0x000ea4000c1e1900 */
[----:B--2---:R-:W-:Y:S01]  /*50a0*/  @P0 R2UR UR39, R0 ;  /* 0x00000000002702ca */ /* 0x004fe200000e0000 */
[----:B------:R-:W-:Y:S05]  /*50b0*/  IMAD.MOV.U32 R0, RZ, RZ, 0x1 ;  /* 0x00000001ff007424 */ /* 0x000fea00078e00ff */
[----:B------:R-:W-:Y:S08]  /*50c0*/  @!P0 PRMT R202, R0, 0x7610, R202 ;  /* 0x0000761000ca8816 */ /* 0x000ff000000000ca */
[----:B------:R-:W1:Y:S02]  /*50d0*/  @!UP0 LDCU UR39, c[0x0][0x880] ;  /* 0x00011000ff2787ac */ /* 0x000e640008000800 */
.L_x_81:
[----:B------:R-:W-:Y:S05]  /*50e0*/  @!P2 BRA `(.L_x_82) ;  /* 0x000000000020a947 */ /* 0x000fea0003800000 */
[----:B---3--:R-:W-:Y:S04]  /*50f0*/  ISETP.NE.U32.AND P0, PT, R192, RZ, PT ;  /* 0x000000ffc000720c */ /* 0x008fe80003f05070 */
[----:B------:R-:W-:Y:S11]  /*5100*/  ISETP.NE.AND.EX P0, PT, R193, RZ, PT, P0 ;  /* 0x000000ffc100720c */ /* 0x000ff60003f05300 */
[----:B------:R-:W-:Y:S02]  /*5110*/  @!UPT UIADD3 URZ, UPT, UPT, URZ, URZ, URZ ;  /* 0x000000fffffff290 */ /* 0x000fe4000fffe0ff */
[----:B------:R-:W2:Y:S01]  /*5120*/  @P0 LDC.64 R4, c[0x0][0x8a8] ;  /* 0x00022a00ff040b82 */ /* 0x000ea20000000a00 */
[----:B------:R-:W-:Y:S04]  /*5130*/  @P0 IMAD R0, R194, UR36, RZ ;  /* 0x00000024c2000c24 */ /* 0x000fe8000f8e02ff */
[----:B--2---:R-:W-:Y:S05]  /*5140*/  @P0 IMAD.WIDE R4, R0, 0x4, R4 ;  /* 0x0000000400040825 */ /* 0x004fea00078e0204 */
[----:B-----5:R2:W5:Y:S02]  /*5150*/  @P0 LDG.E R106, desc[UR46][R4.64] ;  /* 0x0000002e046a0981 */ /* 0x020564000c1e1900 */
[----:B--2---:R-:W4:Y:S02]  /*5160*/  @!P0 LDC R106, c[0x0][0x8a0] ;  /* 0x00022800ff6a8b82 */ /* 0x004f240000000800 */
.L_x_82:
[----:B------:R-:W2:Y:S01]  /*5170*/  LDC.64 R4, c[0x0][0xb10] ;  /* 0x0002c400ff047b82 */ /* 0x000ea20000000a00 */
[----:B------:R-:W-:Y:S01]  /*5180*/  UISETP.NE.AND UP4, UPT, UR45, URZ, UPT ;  /* 0x000000ff2d00728c */ /* 0x000fe2000bf85270 */
[----:B------:R-:W-:Y:S01]  /*5190*/  SHF.L.U32 R8, R211, 0x1f, RZ ;  /* 0x0000001fd3087819 */ /* 0x000fe200000006ff */
[----:B------:R-:W-:Y:S01]  /*51a0*/  UPLOP3.LUT UP0, UPT, UPT, UPT, UPT, 0x40, 0x4 ;  /* 0x000000000004789c */ /* 0x000fe20003f0e870 */
[----:B------:R-:W-:Y:S01]  /*51b0*/  @P6 SHF.R.U32.HI R208, RZ, 0x10, R13 ;  /* 0x00000010ffd06819 */ /* 0x000fe2000001160d */
[----:B------:R-:W-:Y:S03]  /*51c0*/  ULEA UR48, UR38, UR44, 0x3 ;  /* 0x0000002c26307291 */ /* 0x000fe6000f8e18ff */
[----:B------:R-:W3:Y:S01]  /*51d0*/  LDC.64 R6, c[0x0][0xb18] ;  /* 0x0002c600ff067b82 */ /* 0x000ee20000000a00 */
[----:B------:R-:W-:Y:S01]  /*51e0*/  PLOP3.LUT P1, PT, PT, PT, UP4, 0x80, 0x8 ;  /* 0x000000000008781c */ /* 0x000fe20003f2f048 */
[----:B------:R-:W-:Y:S01]  /*51f0*/  VIADD R214, R214, 0x1 ;  /* 0x00000001d6d67836 */ /* 0x000fe20000000000 */
[----:B------:R-:W-:Y:S02]  /*5200*/  CS2R R144, SRZ ;  /* 0x0000000000907805 */ /* 0x000fe4000001ff00 */
[----:B------:R-:W-:Y:S02]  /*5210*/  CS2R R140, SRZ ;  /* 0x00000000008c7805 */ /* 0x000fe4000001ff00 */
[----:B------:R-:W-:Y:S01]  /*5220*/  CS2R R136, SRZ ;  /* 0x0000000000887805 */ /* 0x000fe2000001ff00 */
[----:B------:R-:W1:Y:S01]  /*5230*/  @UP4 LDCU.64 UR4, c[0x0][0x888] ;  /* 0x00011100ff0447ac */ /* 0x000e620008000a00 */
[----:B------:R-:W-:Y:S02]  /*5240*/  CS2R R132, SRZ ;  /* 0x0000000000847805 */ /* 0x000fe4000001ff00 */
[----:B------:R-:W-:Y:S02]  /*5250*/  CS2R R128, SRZ ;  /* 0x0000000000807805 */ /* 0x000fe4000001ff00 */
[----:B------:R-:W-:Y:S02]  /*5260*/  CS2R R124, SRZ ;  /* 0x00000000007c7805 */ /* 0x000fe4000001ff00 */
[----:B------:R-:W-:Y:S02]  /*5270*/  CS2R R120, SRZ ;  /* 0x0000000000787805 */ /* 0x000fe4000001ff00 */
[----:B------:R-:W-:Y:S01]  /*5280*/  CS2R R116, SRZ ;  /* 0x0000000000747805 */ /* 0x000fe2000001ff00 */
[----:B------:R-:W-:Y:S01]  /*5290*/  @UP4 UPLOP3.LUT UP0, UPT, UPT, UPT, UP3, 0x80, 0x8 ;  /* 0x000000000008489c */ /* 0x000fe20003f0f030 */
[----:B------:R-:W-:Y:S02]  /*52a0*/  CS2R R112, SRZ ;  /* 0x0000000000707805 */ /* 0x000fe4000001ff00 */
[----:B------:R-:W-:Y:S01]  /*52b0*/  @P1 LOP3.LUT P0, RZ, R202, 0xff, RZ, 0xc0, !PT ;  /* 0x000000ffcaff1812 */ /* 0x000fe2000780c0ff */
[----:B-1----:R-:W-:Y:S01]  /*52c0*/  @UP4 UISETP.NE.AND UP1, UPT, UR39, URZ, UPT ;  /* 0x000000ff2700428c */ /* 0x002fe2000bf25270 */
[----:B------:R-:W-:Y:S02]  /*52d0*/  CS2R R110, SRZ ;  /* 0x00000000006e7805 */ /* 0x000fe4000001ff00 */
[----:B------:R-:W-:Y:S01]  /*52e0*/  CS2R R114, SRZ ;  /* 0x0000000000727805 */ /* 0x000fe2000001ff00 */
[----:B------:R-:W-:Y:S02]  /*52f0*/  @UP4 UISETP.NE.U32.AND UP2, UPT, UR4, URZ, UPT ;  /* 0x000000ff0400428c */ /* 0x000fe4000bf45070 */
[----:B------:R-:W-:Y:S02]  /*5300*/  @UP4 USEL UR4, URZ, 0xffffffff, UP1 ;  /* 0xffffffffff044887 */ /* 0x000fe40008800000 */
[----:B------:R-:W-:Y:S04]  /*5310*/  @UP4 UISETP.NE.AND.EX UP2, UPT, UR5, URZ, UPT, UP2 ;  /* 0x000000ff0500428c */ /* 0x000fe8000bf45320 */
[----:B------:R-:W-:Y:S01]  /*5320*/  @P1 VOTEU.ANY UP1, P0 ;  /* 0x0000000000ff1886 */ /* 0x000fe20000020100 */
[----:B------:R-:W-:Y:S01]  /*5330*/  ISETP.NE.AND P0, PT, R23, 0x1, PT ;  /* 0x000000011700780c */ /* 0x000fe20003f05270 */
[----:B------:R-:W-:Y:S04]  /*5340*/  @UP4 USEL UR5, URZ, 0xffffffff, UP2 ;  /* 0xffffffffff054887 */ /* 0x000fe80009000000 */
[----:B------:R-:W-:Y:S04]  /*5350*/  @UP0 USEL UR4, UR5, UR4, !UP1 ;  /* 0x0000000405040287 */ /* 0x000fe8000c800000 */
[----:B------:R-:W-:Y:S04]  /*5360*/  @UP4 ULOP3.LUT UR4, UR4, 0x1, URZ, 0xc0, !UPT ;  /* 0x0000000104044892 */ /* 0x000fe8000f8ec0ff */
[----:B------:R-:W1:Y:S01]  /*5370*/  @!P0 LDC R0, c[0x0][0xb20] ;  /* 0x0002c800ff008b82 */ /* 0x000e620000000800 */
[----:B------:R-:W-:Y:S01]  /*5380*/  UISETP.NE.U32.OR UP0, UPT, UR4, 0x1, !UP4 ;  /* 0x000000010400788c */ /* 0x000fe2000e705470 */
[----:B--2---:R-:W-:Y:S01]  /*5390*/  @!P0 IMAD.HI.U32 R4, R107, R4, RZ ;  /* 0x000000046b048227 */ /* 0x004fe200078e00ff */
[----:B---3--:R-:W-:Y:S05]  /*53a0*/  @!P0 ISETP.NE.AND P1, PT, R6, 0x1, PT ;  /* 0x000000010600880c */ /* 0x008fea0003f25270 */
[----:B------:R-:W2:Y:S01]  /*53b0*/  @!P0 LDC R3, c[0x0][0xb0c] ;  /* 0x0002c300ff038b82 */ /* 0x000ea20000000800 */
[----:B------:R-:W-:Y:S01]  /*53c0*/  @!P0 IMAD.HI.U32 R7, R105, R7, RZ ;  /* 0x0000000769078227 */ /* 0x000fe200078e00ff */
[----:B------:R-:W-:Y:S02]  /*53d0*/  PLOP3.LUT P3, PT, PT, PT, UP0, 0x80, 0x8 ;  /* 0x000000000008781c */ /* 0x000fe40003f6f008 */
[----:B------:R-:W-:Y:S11]  /*53e0*/  @!P0 SHF.R.U32.HI R4, RZ, R5, R4 ;  /* 0x00000005ff048219 */ /* 0x000ff60000011604 */
[----:B------:R-:W-:Y:S04]  /*53f0*/  @P3 SHF.L.U32 R9, R209, 0x1f, RZ ;  /* 0x0000001fd1093819 */ /* 0x000fe800000006ff */
[----:B------:R-:W3:Y:S01]  /*5400*/  @P3 SYNCS.PHASECHK.TRANS64.TRYWAIT P5, [UR44+0x60], R9 ;  /* 0x00006009ff0035a7 */ /* 0x000ee200080a112c */
[----:B-1----:R-:W-:Y:S02]  /*5410*/  @!P0 SHF.R.U32.HI R0, RZ, R0, R7 ;  /* 0x00000000ff008219 */ /* 0x002fe40000011607 */
[----:B--2---:R-:W-:Y:S02]  /*5420*/  @!P0 ISETP.NE.AND P2, PT, R3, 0x1, PT ;  /* 0x000000010300880c */ /* 0x004fe40003f45270 */
[----:B------:R-:W-:Y:S02]  /*5430*/  @!P0 SEL R5, R105, R0, !P1 ;  /* 0x0000000069058207 */ /* 0x000fe40004800000 */
[----:B------:R-:W-:Y:S05]  /*5440*/  @!P0 SEL R4, R107, R4, !P2 ;  /* 0x000000046b048207 */ /* 0x000fea0005000000 */
[----:B------:R-:W-:Y:S02]  /*5450*/  @!P0 IMAD.IADD R0, R5, 0x1, -R4 ;  /* 0x0000000105008824 */ /* 0x000fe400078e0a04 */
[----:B------:R-:W-:Y:S01]  /*5460*/  @!P0 IMAD.IADD R4, R4, 0x1, -R5 ;  /* 0x0000000104048824 */ /* 0x000fe200078e0a05 */
[----:B------:R1:W2:Y:S01]  /*5470*/  SYNCS.PHASECHK.TRANS64.TRYWAIT P4, [UR48+0xa0], R8 ;  /* 0x0000a008ff0075a7 */ /* 0x0002a20008081130 */
[----:B------:R-:W-:Y:S02]  /*5480*/  @!P0 IMAD R107, R0, R3, R107 ;  /* 0x00000003006b8224 */ /* 0x000fe400078e026b */
[----:B------:R-:W-:Y:S01]  /*5490*/  @!P0 IMAD R105, R4, R6, R105 ;  /* 0x0000000604698224 */ /* 0x000fe200078e0269 */
[----:B------:R-:W-:Y:S02]  /*54a0*/  PLOP3.LUT P0, PT, PT, PT, PT, 0x8, 0x80 ;  /* 0x000000000080781c */ /* 0x000fe40003f0e170 */
[----:B---3--:R-:W-:Y:S01]  /*54b0*/  @P3 PLOP3.LUT P0, PT, P5, PT, PT, 0x8, 0x80 ;  /* 0x000000000080381c */ /* 0x008fe20002f0e170 */
[----:B------:R-:W-:Y:S01]  /*54c0*/  @!UPT UIADD3 URZ, UPT, UPT, URZ, URZ, URZ ;  /* 0x000000fffffff290 */ /* 0x000fe2000fffe0ff */
[----:B-1----:R-:W-:Y:S11]  /*54d0*/  BRA.U !UP0, `(.L_x_83) ;  /* 0x0000000108c47547 */ /* 0x002ff6000b800000 */
[----:B------:R-:W-:Y:S01]  /*54e0*/  LOP3.LUT P1, RZ, R202, 0xff, RZ, 0xc0, !PT ;  /* 0x000000ffcaff7812 */ /* 0x000fe2000782c0ff */
[----:B------:R-:W-:Y:S01]  /*54f0*/  @!UPT UIADD3 URZ, UPT, UPT, URZ, URZ, URZ ;  /* 0x000000fffffff290 */ /* 0x000fe2000fffe0ff */
[----:B------:R-:W-:Y:S11]  /*5500*/  @!P0 BRA `(.L_x_84) ;  /* 0x00000000000c8947 */ /* 0x000ff60003800000 */
[----:B------:R-:W-:Y:S04]  /*5510*/  SHF.L.U32 R3, R209, 0x1f, RZ ;  /* 0x0000001fd1037819 */ /* 0x000fe800000006ff */
[----:B------:R-:W1:Y:S02]  /*5520*/  SYNCS.PHASECHK.TRANS64.TRYWAIT P0, [UR44+0x60], R3 ;  /* 0x00006003ff0075a7 */ /* 0x000e64000800112c */
[----:B-1----:R-:W-:Y:S05]  /*5530*/  @!P0 BRA `(.L_x_85) ;  /* 0x0000003800908947 */ /* 0x002fea0003800000 */
.L_x_84:
[----:B------:R-:W-:Y:S01]  /*5540*/  UISETP.NE.U32.AND UP0, UPT, UR40, URZ, UPT ;  /* 0x000000ff2800728c */ /* 0x000fe2000bf05070 */
[----:B------:R-:W-:Y:S01]  /*5550*/  CS2R R114, SRZ ;  /* 0x0000000000727805 */ /* 0x000fe2000001ff00 */
[----:B------:R-:W-:Y:S01]  /*5560*/  UISETP.NE.AND UP1, UPT, UR39, URZ, UPT ;  /* 0x000000ff2700728c */ /* 0x000fe2000bf25270 */
[----:B------:R-:W-:Y:S01]  /*5570*/  CS2R R110, SRZ ;  /* 0x00000000006e7805 */ /* 0x000fe2000001ff00 */
[----:B------:R-:W-:Y:S01]  /*5580*/  UISETP.NE.AND.EX UP0, UPT, UR41, URZ, UPT, UP0 ;  /* 0x000000ff2900728c */ /* 0x000fe2000bf05300 */
[----:B------:R-:W-:Y:S01]  /*5590*/  CS2R R112, SRZ ;  /* 0x0000000000707805 */ /* 0x000fe2000001ff00 */
[----:B------:R-:W-:Y:S01]  /*55a0*/  USEL UR4, URZ, 0xffffffff, UP1 ;  /* 0xffffffffff047887 */ /* 0x000fe20008800000 */
[----:B------:R-:W-:Y:S01]  /*55b0*/  CS2R R116, SRZ ;  /* 0x0000000000747805 */ /* 0x000fe2000001ff00 */
[----:B------:R-:W-:Y:S01]  /*55c0*/  USEL UR5, URZ, 0xffffffff, UP0 ;  /* 0xffffffffff057887 */ /* 0x000fe20008000000 */
[----:B------:R-:W-:Y:S02]  /*55d0*/  CS2R R120, SRZ ;  /* 0x0000000000787805 */ /* 0x000fe4000001ff00 */
[----:B------:R-:W-:Y:S01]  /*55e0*/  CS2R R124, SRZ ;  /* 0x00000000007c7805 */ /* 0x000fe2000001ff00 */
[----:B------:R-:W-:Y:S01]  /*55f0*/  VOTEU.ANY UP0, P1 ;  /* 0x0000000000ff7886 */ /* 0x000fe20000800100 */
[----:B------:R-:W-:Y:S01]  /*5600*/  @UP3 USEL UR4, UR5, UR4, !UP0 ;  /* 0x0000000405043287 */ /* 0x000fe2000c000000 */
[----:B------:R-:W-:Y:S02]  /*5610*/  CS2R R128, SRZ ;  /* 0x0000000000807805 */ /* 0x000fe4000001ff00 */
[----:B------:R-:W-:Y:S02]  /*5620*/  CS2R R132, SRZ ;  /* 0x0000000000847805 */ /* 0x000fe4000001ff00 */
[----:B------:R-:W-:Y:S01]  /*5630*/  CS2R R136, SRZ ;  /* 0x0000000000887805 */ /* 0x000fe2000001ff00 */
[----:B------:R-:W-:Y:S01]  /*5640*/  ULOP3.LUT UR4, UR4, 0x1, URZ, 0xc0, !UPT ;  /* 0x0000000104047892 */ /* 0x000fe2000f8ec0ff */
[----:B------:R-:W-:Y:S02]  /*5650*/  CS2R R140, SRZ ;  /* 0x00000000008c7805 */ /* 0x000fe4000001ff00 */
[----:B------:R-:W-:Y:S02]  /*5660*/  CS2R R144, SRZ ;  /* 0x0000000000907805 */ /* 0x000fe4000001ff00 */
[----:B------:R-:W-:Y:S01]  /*5670*/  LOP3.LUT R209, R209, 0x1, RZ, 0x3c, !PT ;  /* 0x00000001d1d17812 */ /* 0x000fe200078e3cff */
[----:B------:R-:W-:Y:S02]  /*5680*/  UISETP.NE.U32.AND UP0, UPT, UR4, 0x1, UPT ;  /* 0x000000010400788c */ /* 0x000fe4000bf05070 */
[----:B------:R-:W-:Y:S04]  /*5690*/  UIADD3 UR4, UPT, UPT, UR44, 0x68, URZ ;  /* 0x000000682c047890 */ /* 0x000fe8000fffe0ff */
[----:B------:R-:W-:Y:S01]  /*56a0*/  PLOP3.LUT P0, PT, PT, PT, UP0, 0x80, 0x8 ;  /* 0x000000000008781c */ /* 0x000fe20003f0f008 */
[----:B------:R-:W-:Y:S11]  /*56b0*/  UPRMT UR4, UR37, 0x654, UR4 ;  /* 0x0000065425047896 */ /* 0x000ff60008000004 */
[----:B------:R-:W-:Y:S01]  /*56c0*/  @!UPT UIADD3 URZ, UPT, UPT, URZ, URZ, URZ ;  /* 0x000000fffffff290 */ /* 0x000fe2000fffe0ff */
[----:B------:R3:W1:Y:S04]  /*56d0*/  @P0 LDS.64 R114, [R206+UR44+0x180] ;  /* 0x0001802cce720984 */ /* 0x0006680008000a00 */
        /* <DEDUP_REMOVED lines=9> */
[----:B------:R3:W1:Y:S01]  /*5770*/  @P0 LDS.64 R144, [R206+UR44+0x2980] ;  /* 0x0029802cce900984 */ /* 0x0006620008000a00 */
[----:B------:R-:W-:Y:S01]  /*5780*/  @!PT LDS RZ, [RZ] ;  /* 0x00000000fffff984 */ /* 0x000fe20000000800 */
[----:B------:R-:W-:Y:S01]  /*5790*/  @!PT LDS RZ, [RZ] ;  /* 0x00000000fffff984 */ /* 0x000fe20000000800 */
[----:B------:R-:W-:Y:S01]  /*57a0*/  @!PT LDS RZ, [RZ] ;  /* 0x00000000fffff984 */ /* 0x000fe20000000800 */
[----:B------:R-:W-:Y:S01]  /*57b0*/  @!PT LDS RZ, [RZ] ;  /* 0x00000000fffff984 */ /* 0x000fe20000000800 */
[----:B------:R4:W-:Y:S06]  /*57c0*/  MEMBAR.ALL.CTA ;  /* 0x0000000000007992 */ /* 0x0009ec0000008000 */
[----:B----4-:R-:W4:Y:S02]  /*57d0*/  FENCE.VIEW.ASYNC.S ;  /* 0x00000000000073c6 */ /* 0x010f240000000000 */
[----:B----4-:R-:W-:Y:S01]  /*57e0*/  SYNCS.ARRIVE.TRANS64.RED.A1T0 RZ, [UR4], RZ ;  /* 0x000000ffffff79a7 */ /* 0x010fe20008100404 */
.L_x_83:
[----:B--2---:R-:W-:Y:S05]  /*57f0*/  @P4 BRA `(.L_x_86) ;  /* 0x0000000000084947 */ /* 0x004fea0003800000 */
[----:B------:R-:W2:Y:S02]  /*5800*/  SYNCS.PHASECHK.TRANS64.TRYWAIT P0, [UR48+0xa0], R8 ;  /* 0x0000a008ff0075a7 */ /* 0x000ea40008001130 */
[----:B--2---:R-:W-:Y:S05]  /*5810*/  @!P0 BRA `(.L_x_87) ;  /* 0x0000003400f08947 */ /* 0x004fea0003800000 */
.L_x_86:
[----:B------:R-:W-:Y:S04]  /*5820*/  ULEA.HI UR4, UR38, UR38, URZ, 0x1 ;  /* 0x0000002626047291 */ /* 0x000fe8000f8f08ff */
[----:B------:R-:W-:Y:S02]  /*5830*/  USHF.R.U32.HI UR5, URZ, 0x1, UR4 ;  /* 0x00000001ff057899 */ /* 0x000fe40008011604 */
[----:B------:R-:W-:Y:S04]  /*5840*/  ULOP3.LUT UR4, UR4, 0xffe, URZ, 0xc0, !UPT ;  /* 0x00000ffe04047892 */ /* 0x000fe8000f8ec0ff */
[----:B------:R-:W-:Y:S01]  /*5850*/  UIADD3 UR4, UPT, UPT, -UR4, UR38, URZ ;  /* 0x0000002604047290 */ /* 0x000fe2000fffe1ff */
[----:B------:R-:W-:Y:S04]  /*5860*/  IMAD.U32 R5, RZ, RZ, UR5 ;  /* 0x00000005ff057e24 */ /* 0x000fe8000f8e00ff */
[----:B-1----:R-:W-:Y:S01]  /*5870*/  IMAD R3, R5, 0xb0, R2 ;  /* 0x000000b005037824 */ /* 0x002fe200078e0202 */
[----:B------:R-:W-:Y:S05]  /*5880*/  MOV R108, UR4 ;  /* 0x00000004006c7c02 */ /* 0x000fea0008000f00 */
[----:B------:R-:W-:Y:S05]  /*5890*/  IMAD R108, R108, 0x100000, R3 ;  /* 0x001000006c6c7824 */ /* 0x000fea00078e0203 */
[----:B------:R-:W-:Y:S04]  /*58a0*/  SHF.R.U32.HI R0, RZ, 0x15, R108 ;  /* 0x00000015ff007819 */ /* 0x000fe8000001166c */
[----:B------:R-:W-:Y:S11]  /*58b0*/  LOP3.LUT P0, RZ, R0, 0x3, R207, 0x48, !PT ;  /* 0x0000000300ff7812 */ /* 0x000ff600078048cf */
[----:B------:R-:W-:Y:S02]  /*58c0*/  @!UPT UIADD3 URZ, UPT, UPT, URZ, URZ, URZ ;  /* 0x000000fffffff290 */ /* 0x000fe4000fffe0ff */
[----:B------:R-:W-:Y:S05]  /*58d0*/  @!P0 BRA `(.L_x_88) ;  /* 0x0000000000408947 */ /* 0x000fea0003800000 */
[----:B------:R-:W1:Y:S01]  /*58e0*/  LDCU.64 UR8, c[0x4][0x68] ;  /* 0x01000d00ff0877ac */ /* 0x000e620008000a00 */
[----:B------:R-:W-:Y:S01]  /*58f0*/  MOV R15, 0x0 ;  /* 0x00000000000f7802 */ /* 0x000fe20000000f00 */
[----:B------:R-:W-:Y:S02]  /*5900*/  HFMA2 R12, -RZ, RZ, 0, 5.9604644775390625e-08 ;  /* 0x00000001ff0c7431 */ /* 0x000fe400000001ff */
[----:B------:R-:W-:Y:S02]  /*5910*/  IMAD.MOV.U32 R8, RZ, RZ, 0x192 ;  /* 0x00000192ff087424 */ /* 0x000fe400078e00ff */
[----:B------:R-:W-:Y:S01]  /*5920*/  IMAD.MOV.U32 R13, RZ, RZ, RZ ;  /* 0x000000ffff0d7224 */ /* 0x000fe200078e00ff */
[----:B------:R-:W2:Y:S01]  /*5930*/  LDCU.64 UR6, c[0x4][0x70] ;  /* 0x01000e00ff0677ac */ /* 0x000ea20008000a00 */
[----:B------:R-:W3:Y:S01]  /*5940*/  LDC.64 R14, c[0x4][R15] ;  /* 0x010000000f0e7b82 */ /* 0x000ee20000000a00 */
[----:B------:R-:W4:Y:S01]  /*5950*/  LDCU.64 UR4, c[0x4][0x8] ;  /* 0x01000100ff0477ac */ /* 0x000f220008000a00 */
[----:B-1----:R-:W-:Y:S01]  /*5960*/  MOV R5, UR9 ;  /* 0x0000000900057c02 */ /* 0x002fe20008000f00 */
[----:B------:R-:W-:Y:S01]  /*5970*/  IMAD.U32 R4, RZ, RZ, UR8 ;  /* 0x00000008ff047e24 */ /* 0x000fe2000f8e00ff */
[----:B--2---:R-:W-:Y:S01]  /*5980*/  MOV R7, UR7 ;  /* 0x0000000700077c02 */ /* 0x004fe20008000f00 */
[----:B------:R-:W-:Y:S01]  /*5990*/  IMAD.U32 R6, RZ, RZ, UR6 ;  /* 0x00000006ff067e24 */ /* 0x000fe2000f8e00ff */
[----:B----4-:R-:W-:Y:S01]  /*59a0*/  MOV R11, UR5 ;  /* 0x00000005000b7c02 */ /* 0x010fe20008000f00 */
[----:B------:R-:W-:Y:S02]  /*59b0*/  IMAD.U32 R10, RZ, RZ, UR4 ;  /* 0x00000004ff0a7e24 */ /* 0x000fe4000f8e00ff */
[----:B------:R-:W-:Y:S07]  /*59c0*/  LEPC R20, `(.L_x_88) ;  /* 0x000000001014794e */ /* 0x000fee0000000000 */
[----:B---3-5:R-:W-:Y:S05]  /*59d0*/  CALL.ABS.NOINC R14 ;  /* 0x000000000e007343 */ /* 0x028fea0003c00000 */
.L_x_88:
[----:B------:R-:W-:Y:S05]  /*59e0*/  WARPSYNC.ALL ;  /* 0x0000000000007948 */ /* 0x000fea0003800000 */
[C---:B------:R-:W-:Y:S01]  /*59f0*/  R2UR UR4, R108.reuse ;  /* 0x000000006c0472ca */ /* 0x040fe200000e0000 */
[----:B------:R-:W-:Y:S05]  /*5a00*/  VIADD R0, R108, 0x10 ;  /* 0x000000106c007836 */ /* 0x000fea0000000000 */
[----:B------:R-:W-:Y:S04]  /*5a10*/  SHF.R.U32.HI R0, RZ, 0x15, R0 ;  /* 0x00000015ff007819 */ /* 0x000fe80000011600 */
[----:B------:R-:W-:Y:S03]  /*5a20*/  LOP3.LUT P0, RZ, R0, 0x3, R207, 0x48, !PT ;  /* 0x0000000300ff7812 */ /* 0x000fe600078048cf */
[----:B------:R-:W1:Y:S01]  /*5a30*/  LDTM.16dp32bit_t0_t15.x8 R96, tmem[UR4] ;  /* 0x00000004006079ee */ /* 0x000e620008980000 */
[----:B------:R-:W2:Y:S09]  /*5a40*/  LDTM.16dp32bit_t16_t31.x8 R96, tmem[UR4+0x8] ;  /* 0x00000804006079ee */ /* 0x000eb200089a0000 */
[----:B--2---:R-:W-:Y:S05]  /*5a50*/  @!P0 BRA `(.L_x_89) ;  /* 0x0000000000408947 */ /* 0x004fea0003800000 */
[----:B------:R-:W2:Y:S01]  /*5a60*/  LDCU.64 UR8, c[0x4][0x68] ;  /* 0x01000d00ff0877ac */ /* 0x000ea20008000a00 */
[----:B------:R-:W-:Y:S01]  /*5a70*/  MOV R15, 0x0 ;  /* 0x00000000000f7802 */ /* 0x000fe20000000f00 */
[----:B------:R-:W-:Y:S02]  /*5a80*/  HFMA2 R12, -RZ, RZ, 0, 5.9604644775390625e-08 ;  /* 0x00000001ff0c7431 */ /* 0x000fe400000001ff */
[----:B------:R-:W-:Y:S02]  /*5a90*/  IMAD.MOV.U32 R8, RZ, RZ, 0x192 ;  /* 0x00000192ff087424 */ /* 0x000fe400078e00ff */
[----:B------:R-:W-:Y:S01]  /*5aa0*/  IMAD.MOV.U32 R13, RZ, RZ, RZ ;  /* 0x000000ffff0d7224 */ /* 0x000fe200078e00ff */
[----:B------:R-:W3:Y:S01]  /*5ab0*/  LDCU.64 UR6, c[0x4][0x70] ;  /* 0x01000e00ff0677ac */ /* 0x000ee20008000a00 */
[----:B------:R-:W1:Y:S01]  /*5ac0*/  LDC.64 R14, c[0x4][R15] ;  /* 0x010000000f0e7b82 */ /* 0x000e620000000a00 */
[----:B------:R-:W4:Y:S01]  /*5ad0*/  LDCU.64 UR4, c[0x4][0x8] ;  /* 0x01000100ff0477ac */ /* 0x000f220008000a00 */
[----:B--2---:R-:W-:Y:S01]  /*5ae0*/  MOV R5, UR9 ;  /* 0x0000000900057c02 */ /* 0x004fe20008000f00 */
[----:B------:R-:W-:Y:S01]  /*5af0*/  IMAD.U32 R4, RZ, RZ, UR8 ;  /* 0x00000008ff047e24 */ /* 0x000fe2000f8e00ff */
[----:B---3--:R-:W-:Y:S01]  /*5b00*/  MOV R7, UR7 ;  /* 0x0000000700077c02 */ /* 0x008fe20008000f00 */
[----:B------:R-:W-:Y:S01]  /*5b10*/  IMAD.U32 R6, RZ, RZ, UR6 ;  /* 0x00000006ff067e24 */ /* 0x000fe2000f8e00ff */
[----:B----4-:R-:W-:Y:S01]  /*5b20*/  MOV R11, UR5 ;  /* 0x00000005000b7c02 */ /* 0x010fe20008000f00 */
[----:B------:R-:W-:Y:S02]  /*5b30*/  IMAD.U32 R10, RZ, RZ, UR4 ;  /* 0x00000004ff0a7e24 */ /* 0x000fe4000f8e00ff */
[----:B------:R-:W-:Y:S07]  /*5b40*/  LEPC R20, `(.L_x_89) ;  /* 0x000000001014794e */ /* 0x000fee0000000000 */
[----:B-1---5:R-:W-:Y:S05]  /*5b50*/  CALL.ABS.NOINC R14 ;  /* 0x000000000e007343 */ /* 0x022fea0003c00000 */
.L_x_89:
[----:B------:R-:W-:Y:S05]  /*5b60*/  WARPSYNC.ALL ;  /* 0x0000000000007948 */ /* 0x000fea0003800000 */
[C---:B------:R-:W-:Y:S01]  /*5b70*/  R2UR UR4, R108.reuse ;  /* 0x000000006c0472ca */ /* 0x040fe200000e0000 */
[----:B------:R-:W-:Y:S05]  /*5b80*/  VIADD R0, R108, 0x20 ;  /* 0x000000206c007836 */ /* 0x000fea0000000000 */
[----:B------:R-:W-:Y:S04]  /*5b90*/  SHF.R.U32.HI R0, RZ, 0x15, R0 ;  /* 0x00000015ff007819 */ /* 0x000fe80000011600 */
[----:B------:R-:W-:Y:S03]  /*5ba0*/  LOP3.LUT P0, RZ, R0, 0x3, R207, 0x48, !PT ;  /* 0x0000000300ff7812 */ /* 0x000fe600078048cf */
[----:B------:R-:W2:Y:S01]  /*5bb0*/  LDTM.16dp32bit_t0_t15.x8 R88, tmem[UR4+0x10] ;  /* 0x00001004005879ee */ /* 0x000ea20008980000 */
[----:B------:R-:W1:Y:S09]  /*5bc0*/  LDTM.16dp32bit_t16_t31.x8 R88, tmem[UR4+0x18] ;  /* 0x00001804005879ee */ /* 0x000e7200089a0000 */
[----:B-1----:R-:W-:Y:S05]  /*5bd0*/  @!P0 BRA `(.L_x_90) ;  /* 0x0000000000408947 */ /* 0x002fea0003800000 */
[----:B------:R-:W1:Y:S01]  /*5be0*/  LDCU.64 UR8, c[0x4][0x68] ;  /* 0x01000d00ff0877ac */ /* 0x000e620008000a00 */
[----:B------:R-:W-:Y:S01]  /*5bf0*/  MOV R15, 0x0 ;  /* 0x00000000000f7802 */ /* 0x000fe20000000f00 */
[----:B------:R-:W-:Y:S02]  /*5c00*/  HFMA2 R12, -RZ, RZ, 0, 5.9604644775390625e-08 ;  /* 0x00000001ff0c7431 */ /* 0x000fe400000001ff */
[----:B------:R-:W-:Y:S02]  /*5c10*/  IMAD.MOV.U32 R8, RZ, RZ, 0x192 ;  /* 0x00000192ff087424 */ /* 0x000fe400078e00ff */
[----:B------:R-:W-:Y:S01]  /*5c20*/  IMAD.MOV.U32 R13, RZ, RZ, RZ ;  /* 0x000000ffff0d7224 */ /* 0x000fe200078e00ff */
[----:B------:R-:W3:Y:S01]  /*5c30*/  LDCU.64 UR6, c[0x4][0x70] ;  /* 0x01000e00ff0677ac */ /* 0x000ee20008000a00 */
[----:B------:R-:W2:Y:S01]  /*5c40*/  LDC.64 R14, c[0x4][R15] ;  /* 0x010000000f0e7b82 */ /* 0x000ea20000000a00 */
[----:B------:R-:W4:Y:S01]  /*5c50*/  LDCU.64 UR4, c[0x4][0x8] ;  /* 0x01000100ff0477ac */ /* 0x000f220008000a00 */
[----:B-1----:R-:W-:Y:S01]  /*5c60*/  MOV R5, UR9 ;  /* 0x0000000900057c02 */ /* 0x002fe20008000f00 */
[----:B------:R-:W-:Y:S01]  /*5c70*/  IMAD.U32 R4, RZ, RZ, UR8 ;  /* 0x00000008ff047e24 */ /* 0x000fe2000f8e00ff */
[----:B---3--:R-:W-:Y:S01]  /*5c80*/  MOV R7, UR7 ;  /* 0x0000000700077c02 */ /* 0x008fe20008000f00 */
[----:B------:R-:W-:Y:S01]  /*5c90*/  IMAD.U32 R6, RZ, RZ, UR6 ;  /* 0x00000006ff067e24 */ /* 0x000fe2000f8e00ff */
[----:B----4-:R-:W-:Y:S01]  /*5ca0*/  MOV R11, UR5 ;  /* 0x00000005000b7c02 */ /* 0x010fe20008000f00 */
[----:B------:R-:W-:Y:S02]  /*5cb0*/  IMAD.U32 R10, RZ, RZ, UR4 ;  /* 0x00000004ff0a7e24 */ /* 0x000fe4000f8e00ff */
[----:B------:R-:W-:Y:S07]  /*5cc0*/  LEPC R20, `(.L_x_90) ;  /* 0x000000001014794e */ /* 0x000fee0000000000 */
[----:B--2--5:R-:W-:Y:S05]  /*5cd0*/  CALL.ABS.NOINC R14 ;  /* 0x000000000e007343 */ /* 0x024fea0003c00000 */
.L_x_90:
[----:B------:R-:W-:Y:S05]  /*5ce0*/  WARPSYNC.ALL ;  /* 0x0000000000007948 */ /* 0x000fea0003800000 */
[C---:B------:R-:W-:Y:S01]  /*5cf0*/  R2UR UR4, R108.reuse ;  /* 0x000000006c0472ca */ /* 0x040fe200000e0000 */
[----:B------:R-:W-:Y:S05]  /*5d00*/  VIADD R0, R108, 0x30 ;  /* 0x000000306c007836 */ /* 0x000fea0000000000 */
[----:B------:R-:W-:Y:S04]  /*5d10*/  SHF.R.U32.HI R0, RZ, 0x15, R0 ;  /* 0x00000015ff007819 */ /* 0x000fe80000011600 */
[----:B------:R-:W-:Y:S03]  /*5d20*/  LOP3.LUT P0, RZ, R0, 0x3, R207, 0x48, !PT ;  /* 0x0000000300ff7812 */ /* 0x000fe600078048cf */
[----:B------:R-:W1:Y:S01]  /*5d30*/  LDTM.16dp32bit_t0_t15.x8 R80, tmem[UR4+0x20] ;  /* 0x00002004005079ee */ /* 0x000e620008980000 */
[----:B------:R-:W1:Y:S09]  /*5d40*/  LDTM.16dp32bit_t16_t31.x8 R80, tmem[UR4+0x28] ;  /* 0x00002804005079ee */ /* 0x000e7200089a0000 */
[----:B-1----:R-:W-:Y:S05]  /*5d50*/  @!P0 BRA `(.L_x_91) ;  /* 0x0000000000408947 */ /* 0x002fea0003800000 */
        /* <DEDUP_REMOVED lines=16> */
.L_x_91:
        /* <DEDUP_REMOVED lines=24> */
.L_x_92:
        /* <DEDUP_REMOVED lines=24> */
.L_x_93:
        /* <DEDUP_REMOVED lines=24> */
.L_x_94:
        /* <DEDUP_REMOVED lines=24> */
.L_x_95:
        /* <DEDUP_REMOVED lines=24> */
.L_x_96:
        /* <DEDUP_REMOVED lines=24> */
.L_x_97:
        /* <DEDUP_REMOVED lines=24> */
.L_x_98:
[----:B------:R-:W-:Y:S01]  /*68e0*/  ISETP.NE.AND P0, PT, R212, RZ, PT ;  /* 0x000000ffd400720c */ /* 0x000fe20003f05270 */
[----:B------:R-:W-:Y:S05]  /*68f0*/  WARPSYNC.ALL ;  /* 0x0000000000007948 */ /* 0x000fea0003800000 */
[----:B----45:R-:W-:Y:S01]  /*6900*/  IMAD R96, R106, R96, RZ ;  /* 0x000000606a607224 */ /* 0x030fe200078e02ff */
[----:B------:R-:W-:Y:S01]  /*6910*/  R2UR UR4, R108 ;  /* 0x000000006c0472ca */ /* 0x000fe200000e0000 */
[----:B------:R-:W-:Y:S01]  /*6920*/  UIADD3 UR5, UPT, UPT, UR48, 0xc0, URZ ;  /* 0x000000c030057890 */ /* 0x000fe2000fffe0ff */
[----:B------:R-:W-:Y:S01]  /*6930*/  SHF.L.U32 R0, R114, 0x10, RZ ;  /* 0x0000001072007819 */ /* 0x000fe200000006ff */
[----:B------:R-:W-:Y:S01]  /*6940*/  IMAD R97, R106, R97, RZ ;  /* 0x000000616a617224 */ /* 0x000fe200078e02ff */
[----:B------:R-:W-:Y:S01]  /*6950*/  PRMT R3, R114, 0x8880, RZ ;  /* 0x0000888072037816 */ /* 0x000fe200000000ff */
[----:B------:R-:W-:Y:S01]  /*6960*/  IMAD R98, R106, R98, RZ ;  /* 0x000000626a627224 */ /* 0x000fe200078e02ff */
[----:B------:R-:W-:Y:S01]  /*6970*/  SHF.L.U32 R13, R114, 0x8, RZ ;  /* 0x00000008720d7819 */ /* 0x000fe200000006ff */
[C---:B------:R-:W-:Y:S01]  /*6980*/  IMAD R99, R106.reuse, R99, RZ ;  /* 0x000000636a637224 */ /* 0x040fe200078e02ff */
[----:B------:R-:W-:Y:S01]  /*6990*/  SHF.R.S32.HI R0, RZ, 0x18, R0 ;  /* 0x00000018ff007819 */ /* 0x000fe20000011400 */
[----:B------:R-:W-:Y:S01]  /*69a0*/  IMAD R96, R3, UR39, R96 ;  /* 0x0000002703607c24 */ /* 0x000fe2000f8e0260 */
[C---:B------:R-:W-:Y:S01]  /*69b0*/  PRMT R191, R115.reuse, 0x8880, RZ ;  /* 0x0000888073bf7816 */ /* 0x040fe200000000ff */
[----:B------:R-:W-:Y:S01]  /*69c0*/  IMAD R100, R106, R100, RZ ;  /* 0x000000646a647224 */ /* 0x000fe200078e02ff */
[----:B------:R-:W-:Y:S01]  /*69d0*/  SHF.R.S32.HI R13, RZ, 0x18, R13 ;  /* 0x00000018ff0d7819 */ /* 0x000fe2000001140d */
[----:B------:R-:W-:Y:S01]  /*69e0*/  IMAD R97, R0, UR39, R97 ;  /* 0x0000002700617c24 */ /* 0x000fe2000f8e0261 */
[----:B------:R-:W-:Y:S01]  /*69f0*/  SHF.R.S32.HI R12, RZ, 0x18, R114 ;  /* 0x00000018ff0c7819 */ /* 0x000fe20000011472 */
[----:B------:R-:W-:Y:S01]  /*6a00*/  IMAD R101, R106, R101, RZ ;  /* 0x000000656a657224 */ /* 0x000fe200078e02ff */
[----:B------:R-:W-:Y:S01]  /*6a10*/  SHF.L.U32 R188, R115, 0x10, RZ ;  /* 0x0000001073bc7819 */ /* 0x000fe200000006ff */
[----:B------:R-:W-:Y:S01]  /*6a20*/  IMAD R98, R13, UR39, R98 ;  /* 0x000000270d627c24 */ /* 0x000fe2000f8e0262 */
[----:B------:R-:W-:Y:S01]  /*6a30*/  SHF.L.U32 R187, R115, 0x8, RZ ;  /* 0x0000000873bb7819 */ /* 0x000fe200000006ff */
[----:B------:R-:W-:Y:S01]  /*6a40*/  IMAD R99, R12, UR39, R99 ;  /* 0x000000270c637c24 */ /* 0x000fe2000f8e0263 */
[----:B------:R-:W-:Y:S01]  /*6a50*/  MOV R3, R191 ;  /* 0x000000bf00037202 */ /* 0x000fe20000000f00 */
[C---:B------:R-:W-:Y:S01]  /*6a60*/  IMAD R102, R106.reuse, R102, RZ ;  /* 0x000000666a667224 */ /* 0x040fe200078e02ff */
[----:B------:R-:W-:Y:S01]  /*6a70*/  SHF.R.S32.HI R0, RZ, 0x18, R188 ;  /* 0x00000018ff007819 */ /* 0x000fe200000114bc */
[----:B------:R-:W-:Y:S01]  /*6a80*/  IMAD R103, R106, R103, RZ ;  /* 0x000000676a677224 */ /* 0x000fe200078e02ff */
[C---:B------:R-:W-:Y:S01]  /*6a90*/  PRMT R190, R110.reuse, 0x8880, RZ ;  /* 0x000088806ebe7816 */ /* 0x040fe200000000ff */
[----:B------:R-:W-:Y:S01]  /*6aa0*/  IMAD R100, R3, UR39, R100 ;  /* 0x0000002703647c24 */ /* 0x000fe2000f8e0264 */
[----:B------:R-:W-:Y:S01]  /*6ab0*/  SHF.R.S32.HI R13, RZ, 0x18, R187 ;  /* 0x00000018ff0d7819 */ /* 0x000fe200000114bb */
[----:B------:R-:W-:Y:S01]  /*6ac0*/  IMAD.U32 R189, R110, 0x10000, RZ ;  /* 0x000100006ebd7824 */ /* 0x000fe200078e00ff */
[----:B------:R-:W-:Y:S01]  /*6ad0*/  SHF.R.S32.HI R14, RZ, 0x18, R115 ;  /* 0x00000018ff0e7819 */ /* 0x000fe20000011473 */
[----:B------:R-:W-:Y:S01]  /*6ae0*/  IMAD R101, R0, UR39, R101 ;  /* 0x0000002700657c24 */ /* 0x000fe2000f8e0265 */
[----:B------:R-:W-:Y:S01]  /*6af0*/  MOV R3, R190 ;  /* 0x000000be00037202 */ /* 0x000fe20000000f00 */
[----:B--2---:R-:W-:Y:S01]  /*6b00*/  IMAD R88, R106, R88, RZ ;  /* 0x000000586a587224 */ /* 0x004fe200078e02ff */
[----:B------:R-:W-:Y:S01]  /*6b10*/  SHF.L.U32 R186, R110, 0x8, RZ ;  /* 0x000000086eba7819 */ /* 0x000fe200000006ff */
[----:B------:R-:W-:Y:S01]  /*6b20*/  IMAD R102, R13, UR39, R102 ;  /* 0x000000270d667c24 */ /* 0x000fe2000f8e0266 */
[----:B------:R-:W-:Y:S01]  /*6b30*/  SHF.R.S32.HI R0, RZ, 0x18, R189 ;  /* 0x00000018ff007819 */ /* 0x000fe200000114bd */
[----:B------:R-:W-:Y:S01]  /*6b40*/  IMAD R103, R14, UR39, R103 ;  /* 0x000000270e677c24 */ /* 0x000fe2000f8e0267 */
[----:B------:R-:W-:Y:S01]  /*6b50*/  PRMT R185, R111, 0x8880, RZ ;  /* 0x000088806fb97816 */ /* 0x000fe200000000ff */
[C---:B------:R-:W-:Y:S01]  /*6b60*/  IMAD R89, R106.reuse, R89, RZ ;  /* 0x000000596a597224 */ /* 0x040fe200078e02ff */
[----:B------:R-:W-:Y:S01]  /*6b70*/  SHF.R.S32.HI R20, RZ, 0x18, R110 ;  /* 0x00000018ff147819 */ /* 0x000fe2000001146e */
[----:B------:R-:W-:Y:S01]  /*6b80*/  IMAD R88, R3, UR39, R88 ;  /* 0x0000002703587c24 */ /* 0x000fe2000f8e0258 */
[----:B------:R-:W-:Y:S01]  /*6b90*/  SHF.R.S32.HI R3, RZ, 0x18, R186 ;  /* 0x00000018ff037819 */ /* 0x000fe200000114ba */
[C---:B------:R-:W-:Y:S01]  /*6ba0*/  IMAD R90, R106.reuse, R90, RZ ;  /* 0x0000005a6a5a7224 */ /* 0x040fe200078e02ff */
[C---:B------:R-:W-:Y:S01]  /*6bb0*/  SHF.L.U32 R183, R111.reuse, 0x10, RZ ;  /* 0x000000106fb77819 */ /* 0x040fe200000006ff */
[----:B------:R-:W-:Y:S01]  /*6bc0*/  IMAD R91, R106, R91, RZ ;  /* 0x0000005b6a5b7224 */ /* 0x000fe200078e02ff */
[----:B------:R-:W-:Y:S01]  /*6bd0*/  SHF.L.U32 R15, R111, 0x8, RZ ;  /* 0x000000086f0f7819 */ /* 0x000fe200000006ff */
[----:B------:R-:W-:Y:S01]  /*6be0*/  IMAD R89, R0, UR39, R89 ;  /* 0x0000002700597c24 */ /* 0x000fe2000f8e0259 */
[----:B------:R-:W-:Y:S01]  /*6bf0*/  MOV R13, R185 ;  /* 0x000000b9000d7202 */ /* 0x000fe20000000f00 */
[----:B------:R-:W-:Y:S01]  /*6c00*/  IMAD R92, R106, R92, RZ ;  /* 0x0000005c6a5c7224 */ /* 0x000fe200078e02ff */
[----:B------:R-:W-:Y:S01]  /*6c10*/  SHF.R.S32.HI R0, RZ, 0x18, R183 ;  /* 0x00000018ff007819 */ /* 0x000fe200000114b7 */
[----:B------:R-:W-:Y:S01]  /*6c20*/  IMAD R90, R3, UR39, R90 ;  /* 0x00000027035a7c24 */ /* 0x000fe2000f8e025a */
[----:B------:R-:W-:Y:S01]  /*6c30*/  PRMT R184, R112, 0x8880, RZ ;  /* 0x0000888070b87816 */ /* 0x000fe200000000ff */
[----:B------:R-:W-:Y:S01]  /*6c40*/  IMAD R93, R106, R93, RZ ;  /* 0x0000005d6a5d7224 */ /* 0x000fe200078e02ff */
[----:B------:R-:W-:Y:S01]  /*6c50*/  SHF.R.S32.HI R15, RZ, 0x18, R15 ;  /* 0x00000018ff0f7819 */ /* 0x000fe2000001140f */
[----:B------:R-:W-:Y:S01]  /*6c60*/  IMAD R91, R20, UR39, R91 ;  /* 0x00000027145b7c24 */ /* 0x000fe2000f8e025b */
[----:B------:R-:W-:Y:S01]  /*6c70*/  SHF.R.S32.HI R110, RZ, 0x18, R111 ;  /* 0x00000018ff6e7819 */ /* 0x000fe2000001146f */
[----:B------:R-:W-:Y:S01]  /*6c80*/  IMAD R94, R106, R94, RZ ;  /* 0x0000005e6a5e7224 */ /* 0x000fe200078e02ff */
[----:B------:R-:W-:Y:S01]  /*6c90*/  SHF.L.U32 R182, R112, 0x10, RZ ;  /* 0x0000001070b67819 */ /* 0x000fe200000006ff */
[----:B------:R-:W-:Y:S01]  /*6ca0*/  IMAD R92, R13, UR39, R92 ;  /* 0x000000270d5c7c24 */ /* 0x000fe2000f8e025c */
[C---:B------:R-:W-:Y:S01]  /*6cb0*/  PRMT R180, R113.reuse, 0x8880, RZ ;  /* 0x0000888071b47816 */ /* 0x040fe200000000ff */
[----:B------:R-:W-:Y:S01]  /*6cc0*/  IMAD R95, R106, R95, RZ ;  /* 0x0000005f6a5f7224 */ /* 0x000fe200078e02ff */
[C---:B------:R-:W-:Y:S01]  /*6cd0*/  SHF.L.U32 R178, R113.reuse, 0x10, RZ ;  /* 0x0000001071b27819 */ /* 0x040fe200000006ff */
[----:B------:R-:W-:Y:S01]  /*6ce0*/  IMAD R93, R0, UR39, R93 ;  /* 0x00000027005d7c24 */ /* 0x000fe2000f8e025d */
[----:B------:R-:W-:Y:S01]  /*6cf0*/  SHF.R.S32.HI R0, RZ, 0x18, R182 ;  /* 0x00000018ff007819 */ /* 0x000fe200000114b6 */
[----:B------:R-:W-:Y:S01]  /*6d00*/  IMAD R80, R106, R80, RZ ;  /* 0x000000506a507224 */ /* 0x000fe200078e02ff */
[----:B------:R-:W-:Y:S01]  /*6d10*/  SHF.L.U32 R176, R113, 0x8, RZ ;  /* 0x0000000871b07819 */ /* 0x000fe200000006ff */
[----:B------:R-:W-:Y:S01]  /*6d20*/  IMAD.SHL.U32 R181, R112, 0x100, RZ ;  /* 0x0000010070b57824 */ /* 0x000fe200078e00ff */
[----:B------:R-:W-:Y:S01]  /*6d30*/  SHF.R.S32.HI R112, RZ, 0x18, R112 ;  /* 0x00000018ff707819 */ /* 0x000fe20000011470 */
[----:B------:R-:W-:Y:S01]  /*6d40*/  IMAD R94, R15, UR39, R94 ;  /* 0x000000270f5e7c24 */ /* 0x000fe2000f8e025e */
[----:B------:R-:W-:Y:S01]  /*6d50*/  MOV R13, R180 ;  /* 0x000000b4000d7202 */ /* 0x000fe20000000f00 */
[----:B------:R-:W-:Y:S01]  /*6d60*/  IMAD.MOV.U32 R3, RZ, RZ, R184 ;  /* 0x000000ffff037224 */ /* 0x000fe200078e00b8 */
[----:B------:R-:W-:Y:S01]  /*6d70*/  PRMT R179, R116, 0x8880, RZ ;  /* 0x0000888074b37816 */ /* 0x000fe200000000ff */
[----:B------:R-:W-:Y:S01]  /*6d80*/  IMAD R95, R110, UR39, R95 ;  /* 0x000000276e5f7c24 */ /* 0x000fe2000f8e025f */
[----:B------:R-:W-:Y:S01]  /*6d90*/  SHF.R.S32.HI R15, RZ, 0x18, R176 ;  /* 0x00000018ff0f7819 */ /* 0x000fe200000114b0 */
[C---:B------:R-:W-:Y:S01]  /*6da0*/  IMAD R81, R106.reuse, R81, RZ ;  /* 0x000000516a517224 */ /* 0x040fe200078e02ff */
[----:B------:R-:W-:Y:S01]  /*6db0*/  SHF.R.S32.HI R114, RZ, 0x18, R113 ;  /* 0x00000018ff727819 */ /* 0x000fe20000011471 */
[----:B------:R-:W-:Y:S01]  /*6dc0*/  IMAD R80, R3, UR39, R80 ;  /* 0x0000002703507c24 */ /* 0x000fe2000f8e0250 */
[----:B------:R-:W-:Y:S01]  /*6dd0*/  SHF.R.S32.HI R3, RZ, 0x18, R181 ;  /* 0x00000018ff037819 */ /* 0x000fe200000114b5 */
[----:B------:R-:W-:Y:S01]  /*6de0*/  IMAD R82, R106, R82, RZ ;  /* 0x000000526a527224 */ /* 0x000fe200078e02ff */
[----:B------:R-:W-:Y:S01]  /*6df0*/  SHF.L.U32 R177, R116, 0x10, RZ ;  /* 0x0000001074b17819 */ /* 0x000fe200000006ff */
[----:B------:R-:W-:Y:S01]  /*6e00*/  IMAD R83, R106, R83, RZ ;  /* 0x000000536a537224 */ /* 0x000fe200078e02ff */
[----:B------:R-:W-:Y:S01]  /*6e10*/  SHF.L.U32 R175, R116, 0x8, RZ ;  /* 0x0000000874af7819 */ /* 0x000fe200000006ff */
[----:B------:R-:W-:Y:S01]  /*6e20*/  IMAD R81, R0, UR39, R81 ;  /* 0x0000002700517c24 */ /* 0x000fe2000f8e0251 */
[----:B------:R-:W-:Y:S01]  /*6e30*/  SHF.R.S32.HI R0, RZ, 0x18, R178 ;  /* 0x00000018ff007819 */ /* 0x000fe200000114b2 */
[C---:B------:R-:W-:Y:S01]  /*6e40*/  IMAD R84, R106.reuse, R84, RZ ;  /* 0x000000546a547224 */ /* 0x040fe200078e02ff */
[----:B------:R-:W-:Y:S01]  /*6e50*/  PRMT R174, R117, 0x8880, RZ ;  /* 0x0000888075ae7816 */ /* 0x000fe200000000ff */
[----:B------:R-:W-:Y:S01]  /*6e60*/  IMAD R82, R3, UR39, R82 ;  /* 0x0000002703527c24 */ /* 0x000fe2000f8e0252 */
[----:B------:R-:W-:Y:S01]  /*6e70*/  MOV R3, R179 ;  /* 0x000000b300037202 */ /* 0x000fe20000000f00 */
[----:B------:R-:W-:Y:S01]  /*6e80*/  IMAD R85, R106, R85, RZ ;  /* 0x000000556a557224 */ /* 0x000fe200078e02ff */
[----:B------:R-:W-:Y:S01]  /*6e90*/  SHF.R.S32.HI R116, RZ, 0x18, R116 ;  /* 0x00000018ff747819 */ /* 0x000fe20000011474 */
[----:B------:R-:W-:Y:S01]  /*6ea0*/  IMAD R83, R112, UR39, R83 ;  /* 0x0000002770537c24 */ /* 0x000fe2000f8e0253 */
[----:B------:R-:W-:Y:S01]  /*6eb0*/  SHF.L.U32 R170, R117, 0x8, RZ ;  /* 0x0000000875aa7819 */ /* 0x000fe200000006ff */
[----:B------:R-:W-:Y:S01]  /*6ec0*/  IMAD R86, R106, R86, RZ ;  /* 0x000000566a567224 */ /* 0x000fe200078e02ff */
[----:B------:R-:W-:Y:S01]  /*6ed0*/  PRMT R173, R120, 0x8880, RZ ;  /* 0x0000888078ad7816 */ /* 0x000fe200000000ff */
[----:B------:R-:W-:Y:S01]  /*6ee0*/  IMAD R84, R13, UR39, R84 ;  /* 0x000000270d547c24 */ /* 0x000fe2000f8e0254 */
[----:B------:R-:W-:Y:S01]  /*6ef0*/  MOV R13, R174 ;  /* 0x000000ae000d7202 */ /* 0x000fe20000000f00 */
[----:B------:R-:W-:Y:S01]  /*6f00*/  IMAD R87, R106, R87, RZ ;  /* 0x000000576a577224 */ /* 0x000fe200078e02ff */
[----:B------:R-:W-:Y:S01]  /*6f10*/  SHF.R.S32.HI R118, RZ, 0x18, R117 ;  /* 0x00000018ff767819 */ /* 0x000fe20000011475 */
[----:B------:R-:W-:Y:S01]  /*6f20*/  IMAD R85, R0, UR39, R85 ;  /* 0x0000002700557c24 */ /* 0x000fe2000f8e0255 */
[----:B------:R-:W-:Y:S01]  /*6f30*/  SHF.R.S32.HI R0, RZ, 0x18, R177 ;  /* 0x00000018ff007819 */ /* 0x000fe200000114b1 */
[----:B------:R-:W-:Y:S01]  /*6f40*/  IMAD R72, R106, R72, RZ ;  /* 0x000000486a487224 */ /* 0x000fe200078e02ff */
[----:B------:R-:W-:Y:S01]  /*6f50*/  SHF.L.U32 R171, R120, 0x10, RZ ;  /* 0x0000001078ab7819 */ /* 0x000fe200000006ff */
[----:B------:R-:W-:Y:S01]  /*6f60*/  IMAD R86, R15, UR39, R86 ;  /* 0x000000270f567c24 */ /* 0x000fe2000f8e0256 */
[----:B------:R-:W-:Y:S01]  /*6f70*/  SHF.R.S32.HI R15, RZ, 0x18, R170 ;  /* 0x00000018ff0f7819 */ /* 0x000fe200000114aa */
[----:B------:R-:W-:Y:S01]  /*6f80*/  IMAD R87, R114, UR39, R87 ;  /* 0x0000002772577c24 */ /* 0x000fe2000f8e0257 */
[----:B------:R-:W-:Y:S01]  /*6f90*/  SHF.L.U32 R169, R120, 0x8, RZ ;  /* 0x0000000878a97819 */ /* 0x000fe200000006ff */
[C---:B------:R-:W-:Y:S01]  /*6fa0*/  IMAD R73, R106.reuse, R73, RZ ;  /* 0x000000496a497224 */ /* 0x040fe200078e02ff */
[----:B------:R-:W-:Y:S01]  /*6fb0*/  PRMT R168, R121, 0x8880, RZ ;  /* 0x0000888079a87816 */ /* 0x000fe200000000ff */
[----:B------:R-:W-:Y:S01]  /*6fc0*/  IMAD R72, R3, UR39, R72 ;  /* 0x0000002703487c24 */ /* 0x000fe2000f8e0248 */
[----:B------:R-:W-:Y:S01]  /*6fd0*/  SHF.R.S32.HI R3, RZ, 0x18, R175 ;  /* 0x00000018ff037819 */ /* 0x000fe200000114af */
[C---:B------:R-:W-:Y:S01]  /*6fe0*/  IMAD R74, R106.reuse, R74, RZ ;  /* 0x0000004a6a4a7224 */ /* 0x040fe200078e02ff */
[----:B------:R-:W-:Y:S01]  /*6ff0*/  SHF.R.S32.HI R120, RZ, 0x18, R120 ;  /* 0x00000018ff787819 */ /* 0x000fe20000011478 */
[----:B------:R-:W-:Y:S01]  /*7000*/  IMAD.U32 R172, R117, 0x10000, RZ ;  /* 0x0001000075ac7824 */ /* 0x000fe200078e00ff */
[----:B------:R-:W-:Y:S01]  /*7010*/  SHF.L.U32 R166, R121, 0x10, RZ ;  /* 0x0000001079a67819 */ /* 0x000fe200000006ff */
[----:B------:R-:W-:Y:S01]  /*7020*/  IMAD R75, R106, R75, RZ ;  /* 0x0000004b6a4b7224 */ /* 0x000fe200078e02ff */
[----:B------:R-:W-:Y:S01]  /*7030*/  PRMT R167, R124, 0x8880, RZ ;  /* 0x000088807ca77816 */ /* 0x000fe200000000ff */
[----:B------:R-:W-:Y:S01]  /*7040*/  IMAD R73, R0, UR39, R73 ;  /* 0x0000002700497c24 */ /* 0x000fe2000f8e0249 */
[----:B------:R-:W-:Y:S01]  /*7050*/  SHF.R.S32.HI R0, RZ, 0x18, R172 ;  /* 0x00000018ff007819 */ /* 0x000fe200000114ac */
[C---:B------:R-:W-:Y:S01]  /*7060*/  IMAD R76, R106.reuse, R76, RZ ;  /* 0x0000004c6a4c7224 */ /* 0x040fe200078e02ff */
[----:B------:R-:W-:Y:S01]  /*7070*/  SHF.R.S32.HI R122, RZ, 0x18, R121 ;  /* 0x00000018ff7a7819 */ /* 0x000fe20000011479 */
[----:B------:R-:W-:Y:S01]  /*7080*/  IMAD R74, R3, UR39, R74 ;  /* 0x00000027034a7c24 */ /* 0x000fe2000f8e024a */
[----:B------:R-:W-:Y:S01]  /*7090*/  MOV R3, R173 ;  /* 0x000000ad00037202 */ /* 0x000fe20000000f00 */
[----:B------:R-:W-:Y:S01]  /*70a0*/  IMAD R77, R106, R77, RZ ;  /* 0x0000004d6a4d7224 */ /* 0x000fe200078e02ff */
[----:B------:R-:W-:Y:S01]  /*70b0*/  SHF.L.U32 R165, R124, 0x10, RZ ;  /* 0x000000107ca57819 */ /* 0x000fe200000006ff */
[----:B------:R-:W-:Y:S01]  /*70c0*/  IMAD R75, R116, UR39, R75 ;  /* 0x00000027744b7c24 */ /* 0x000fe2000f8e024b */
[----:B------:R-:W-:Y:S01]  /*70d0*/  SHF.L.U32 R163, R124, 0x8, RZ ;  /* 0x000000087ca37819 */ /* 0x000fe200000006ff */
[C---:B------:R-:W-:Y:S01]  /*70e0*/  IMAD R78, R106.reuse, R78, RZ ;  /* 0x0000004e6a4e7224 */ /* 0x040fe200078e02ff */
        /* <DEDUP_REMOVED lines=12> */
[----:B------:R-:W-:Y:S01]  /*71b0*/  PRMT R161, R128, 0x8880, RZ ;  /* 0x0000888080a17816 */ /* 0x000fe200000000ff */
[C---:B------:R-:W-:Y:S01]  /*71c0*/  IMAD R65, R106.reuse, R65, RZ ;  /* 0x000000416a417224 */ /* 0x040fe200078e02ff */
[----:B------:R-:W-:Y:S01]  /*71d0*/  SHF.R.S32.HI R126, RZ, 0x18, R125 ;  /* 0x00000018ff7e7819 */ /* 0x000fe2000001147d */
[----:B------:R-:W-:Y:S01]  /*71e0*/  IMAD R64, R3, UR39, R64 ;  /* 0x0000002703407c24 */ /* 0x000fe2000f8e0240 */
[----:B------:R-:W-:Y:S01]  /*71f0*/  SHF.R.S32.HI R3, RZ, 0x18, R169 ;  /* 0x00000018ff037819 */ /* 0x000fe200000114a9 */
[----:B------:R-:W-:Y:S01]  /*7200*/  IMAD R66, R106, R66, RZ ;  /* 0x000000426a427224 */ /* 0x000fe200078e02ff */
[----:B------:R-:W-:Y:S01]  /*7210*/  SHF.L.U32 R157, R128, 0x8, RZ ;  /* 0x00000008809d7819 */ /* 0x000fe200000006ff */
[----:B------:R-:W-:Y:S01]  /*7220*/  IMAD R67, R106, R67, RZ ;  /* 0x000000436a437224 */ /* 0x000fe200078e02ff */
[----:B------:R-:W-:Y:S01]  /*7230*/  PRMT R153, R129, 0x8880, RZ ;  /* 0x0000888081997816 */ /* 0x000fe200000000ff */
[----:B------:R-:W-:Y:S01]  /*7240*/  IMAD.SHL.U32 R164, R121, 0x100, RZ ;  /* 0x0000010079a47824 */ /* 0x000fe200078e00ff */
[----:B------:R-:W-:Y:S01]  /*7250*/  SHF.L.U32 R152, R129, 0x10, RZ ;  /* 0x0000001081987819 */ /* 0x000fe200000006ff */
[----:B------:R-:W-:Y:S01]  /*7260*/  IMAD R65, R0, UR39, R65 ;  /* 0x0000002700417c24 */ /* 0x000fe2000f8e0241 */
[----:B------:R-:W-:Y:S01]  /*7270*/  SHF.R.S32.HI R0, RZ, 0x18, R166 ;  /* 0x00000018ff007819 */ /* 0x000fe200000114a6 */
[C---:B------:R-:W-:Y:S01]  /*7280*/  IMAD R68, R106.reuse, R68, RZ ;  /* 0x000000446a447224 */ /* 0x040fe200078e02ff */
[----:B------:R-:W-:Y:S01]  /*7290*/  SHF.R.S32.HI R15, RZ, 0x18, R164 ;  /* 0x00000018ff0f7819 */ /* 0x000fe200000114a4 */
[----:B------:R-:W-:Y:S01]  /*72a0*/  IMAD R66, R3, UR39, R66 ;  /* 0x0000002703427c24 */ /* 0x000fe2000f8e0242 */
[----:B------:R-:W-:Y:S01]  /*72b0*/  SHF.L.U32 R151, R129, 0x8, RZ ;  /* 0x0000000881977819 */ /* 0x000fe200000006ff */
[----:B------:R-:W-:Y:S01]  /*72c0*/  IMAD R69, R106, R69, RZ ;  /* 0x000000456a457224 */ /* 0x000fe200078e02ff */
[----:B------:R-:W-:Y:S01]  /*72d0*/  PRMT R156, R132, 0x8880, RZ ;  /* 0x00008880849c7816 */ /* 0x000fe200000000ff */
[----:B------:R-:W-:Y:S01]  /*72e0*/  IMAD R67, R120, UR39, R67 ;  /* 0x0000002778437c24 */ /* 0x000fe2000f8e0243 */
[----:B------:R-:W-:Y:S01]  /*72f0*/  SHF.R.S32.HI R130, RZ, 0x18, R129 ;  /* 0x00000018ff827819 */ /* 0x000fe20000011481 */
[----:B------:R-:W-:Y:S01]  /*7300*/  IMAD R70, R106, R70, RZ ;  /* 0x000000466a467224 */ /* 0x000fe200078e02ff */
[----:B------:R-:W-:Y:S01]  /*7310*/  SHF.L.U32 R155, R132, 0x10, RZ ;  /* 0x00000010849b7819 */ /* 0x000fe200000006ff */
[----:B------:R-:W-:Y:S01]  /*7320*/  IMAD R68, R13, UR39, R68 ;  /* 0x000000270d447c24 */ /* 0x000fe2000f8e0244 */
[----:B------:R-:W-:Y:S01]  /*7330*/  MOV R13, R162 ;  /* 0x000000a2000d7202 */ /* 0x000fe20000000f00 */
[----:B------:R-:W-:Y:S01]  /*7340*/  IMAD R71, R106, R71, RZ ;  /* 0x000000476a477224 */ /* 0x000fe200078e02ff */
[C---:B------:R-:W-:Y:S01]  /*7350*/  PRMT R147, R133.reuse, 0x8880, RZ ;  /* 0x0000888085937816 */ /* 0x040fe200000000ff */
[----:B------:R-:W-:Y:S01]  /*7360*/  IMAD R69, R0, UR39, R69 ;  /* 0x0000002700457c24 */ /* 0x000fe2000f8e0245 */
[----:B------:R-:W-:Y:S01]  /*7370*/  SHF.R.S32.HI R0, RZ, 0x18, R165 ;  /* 0x00000018ff007819 */ /* 0x000fe200000114a5 */
[----:B------:R-:W-:Y:S01]  /*7380*/  IMAD R56, R106, R56, RZ ;  /* 0x000000386a387224 */ /* 0x000fe200078e02ff */
[----:B------:R-:W-:Y:S01]  /*7390*/  SHF.L.U32 R143, R133, 0x10, RZ ;  /* 0x00000010858f7819 */ /* 0x000fe200000006ff */
[----:B------:R-:W-:Y:S01]  /*73a0*/  IMAD R70, R15, UR39, R70 ;  /* 0x000000270f467c24 */ /* 0x000fe2000f8e0246 */
[----:B------:R-:W-:Y:S01]  /*73b0*/  SHF.R.S32.HI R15, RZ, 0x18, R158 ;  /* 0x00000018ff0f7819 */ /* 0x000fe2000001149e */
[----:B------:R-:W-:Y:S01]  /*73c0*/  IMAD.MOV.U32 R3, RZ, RZ, R167 ;  /* 0x000000ffff037224 */ /* 0x000fe200078e00a7 */
        /* <DEDUP_REMOVED lines=23> */
[----:B------:R-:W-:Y:S01]  /*7540*/  IMAD.U32 R159, R128, 0x10000, RZ ;  /* 0x00010000809f7824 */ /* 0x000fe200078e00ff */
[----:B------:R-:W-:Y:S01]  /*7550*/  SHF.R.S32.HI R128, RZ, 0x18, R128 ;  /* 0x00000018ff807819 */ /* 0x000fe20000011480 */
[----:B------:R-:W-:Y:S01]  /*7560*/  IMAD R60, R13, UR39, R60 ;  /* 0x000000270d3c7c24 */ /* 0x000fe2000f8e023c */
[----:B------:R-:W-:Y:S01]  /*7570*/  SHF.R.S32.HI R13, RZ, 0x18, R157 ;  /* 0x00000018ff0d7819 */ /* 0x000fe2000001149d */
[----:B------:R-:W-:Y:S01]  /*7580*/  IMAD R63, R106, R63, RZ ;  /* 0x0000003f6a3f7224 */ /* 0x000fe200078e02ff */
[----:B------:R-:W-:Y:S01]  /*7590*/  SHF.R.S32.HI R138, RZ, 0x18, R137 ;  /* 0x00000018ff8a7819 */ /* 0x000fe20000011489 */
[----:B------:R-:W-:Y:S01]  /*75a0*/  IMAD R61, R0, UR39, R61 ;  /* 0x00000027003d7c24 */ /* 0x000fe2000f8e023d */
[----:B------:R-:W-:Y:S01]  /*75b0*/  SHF.R.S32.HI R0, RZ, 0x18, R159 ;  /* 0x00000018ff007819 */ /* 0x000fe2000001149f */
[----:B------:R-:W-:Y:S01]  /*75c0*/  IMAD R48, R106, R48, RZ ;  /* 0x000000306a307224 */ /* 0x000fe200078e02ff */
[C---:B------:R-:W-:Y:S01]  /*75d0*/  SHF.L.U32 R133, R140.reuse, 0x10, RZ ;  /* 0x000000108c857819 */ /* 0x040fe200000006ff */
[----:B------:R-:W-:Y:S01]  /*75e0*/  IMAD R62, R15, UR39, R62 ;  /* 0x000000270f3e7c24 */ /* 0x000fe2000f8e023e */
[----:B------:R-:W-:Y:S01]  /*75f0*/  SHF.L.U32 R131, R140, 0x8, RZ ;  /* 0x000000088c837819 */ /* 0x000fe200000006ff */
[----:B------:R-:W-:Y:S01]  /*7600*/  IMAD R49, R106, R49, RZ ;  /* 0x000000316a317224 */ /* 0x000fe200078e02ff */
[C---:B------:R-:W-:Y:S01]  /*7610*/  PRMT R123, R141.reuse, 0x8880, RZ ;  /* 0x000088808d7b7816 */ /* 0x040fe200000000ff */
[----:B------:R-:W-:Y:S01]  /*7620*/  IMAD R63, R126, UR39, R63 ;  /* 0x000000277e3f7c24 */ /* 0x000fe2000f8e023f */
[----:B------:R-:W-:Y:S01]  /*7630*/  SHF.R.S32.HI R140, RZ, 0x18, R140 ;  /* 0x00000018ff8c7819 */ /* 0x000fe2000001148c */
[C---:B------:R-:W-:Y:S01]  /*7640*/  IMAD R50, R106.reuse, R50, RZ ;  /* 0x000000326a327224 */ /* 0x040fe200078e02ff */
[----:B------:R-:W-:Y:S01]  /*7650*/  SHF.L.U32 R121, R141, 0x10, RZ ;  /* 0x000000108d797819 */ /* 0x000fe200000006ff */
[----:B------:R-:W-:Y:S01]  /*7660*/  IMAD R48, R3, UR39, R48 ;  /* 0x0000002703307c24 */ /* 0x000fe2000f8e0230 */
[----:B------:R-:W-:Y:S01]  /*7670*/  MOV R3, R153 ;  /* 0x0000009900037202 */ /* 0x000fe20000000f00 */
[----:B------:R-:W-:Y:S01]  /*7680*/  IMAD R51, R106, R51, RZ ;  /* 0x000000336a337224 */ /* 0x000fe200078e02ff */
[----:B------:R-:W-:Y:S01]  /*7690*/  I2IP.S8.S32.SAT R216, R99, R98, RZ ;  /* 0x0000006263d87239 */ /* 0x000fe200000014ff */
[----:B------:R-:W-:Y:S01]  /*76a0*/  IMAD R49, R0, UR39, R49 ;  /* 0x0000002700317c24 */ /* 0x000fe2000f8e0231 */
[----:B------:R-:W-:Y:S01]  /*76b0*/  SHF.R.S32.HI R0, RZ, 0x18, R152 ;  /* 0x00000018ff007819 */ /* 0x000fe20000011498 */
[C---:B------:R-:W-:Y:S01]  /*76c0*/  IMAD R52, R106.reuse, R52, RZ ;  /* 0x000000346a347224 */ /* 0x040fe200078e02ff */
[----:B------:R-:W-:Y:S01]  /*76d0*/  I2IP.S8.S32.SAT R217, R103, R102, RZ ;  /* 0x0000006667d97239 */ /* 0x000fe200000014ff */
[----:B------:R-:W-:Y:S01]  /*76e0*/  IMAD R50, R13, UR39, R50 ;  /* 0x000000270d327c24 */ /* 0x000fe2000f8e0232 */
[----:B------:R-:W-:Y:S01]  /*76f0*/  SHF.R.S32.HI R13, RZ, 0x18, R151 ;  /* 0x00000018ff0d7819 */ /* 0x000fe20000011497 */
[----:B------:R-:W-:Y:S01]  /*7700*/  IMAD R53, R106, R53, RZ ;  /* 0x000000356a357224 */ /* 0x000fe200078e02ff */
[----:B------:R-:W-:Y:S01]  /*7710*/  I2IP.S8.S32.SAT R218, R91, R90, RZ ;  /* 0x0000005a5bda7239 */ /* 0x000fe200000014ff */
[----:B------:R-:W-:Y:S01]  /*7720*/  IMAD R51, R128, UR39, R51 ;  /* 0x0000002780337c24 */ /* 0x000fe2000f8e0233 */
[----:B------:R-:W-:Y:S01]  /*7730*/  I2IP.S8.S32.SAT R219, R95, R94, RZ ;  /* 0x0000005e5fdb7239 */ /* 0x000fe200000014ff */
[C---:B------:R-:W-:Y:S01]  /*7740*/  IMAD R54, R106.reuse, R54, RZ ;  /* 0x000000366a367224 */ /* 0x040fe200078e02ff */
[----:B------:R-:W-:Y:S01]  /*7750*/  I2IP.S8.S32.SAT R220, R83, R82, RZ ;  /* 0x0000005253dc7239 */ /* 0x000fe200000014ff */
[----:B------:R-:W-:Y:S01]  /*7760*/  IMAD R52, R3, UR39, R52 ;  /* 0x0000002703347c24 */ /* 0x000fe2000f8e0234 */
[----:B------:R-:W-:Y:S01]  /*7770*/  MOV R3, R156 ;  /* 0x0000009c00037202 */ /* 0x000fe20000000f00 */
[----:B------:R-:W-:Y:S01]  /*7780*/  IMAD R55, R106, R55, RZ ;  /* 0x000000376a377224 */ /* 0x000fe200078e02ff */
[----:B------:R-:W-:Y:S01]  /*7790*/  I2IP.S8.S32.SAT R221, R87, R86, RZ ;  /* 0x0000005657dd7239 */ /* 0x000fe200000014ff */
[----:B------:R-:W-:Y:S01]  /*77a0*/  IMAD.SHL.U32 R154, R132, 0x100, RZ ;  /* 0x00000100849a7824 */ /* 0x000fe200078e00ff */
[----:B------:R-:W-:Y:S01]  /*77b0*/  SHF.R.S32.HI R132, RZ, 0x18, R132 ;  /* 0x00000018ff847819 */ /* 0x000fe20000011484 */
[----:B------:R-:W-:Y:S01]  /*77c0*/  IMAD R53, R0, UR39, R53 ;  /* 0x0000002700357c24 */ /* 0x000fe2000f8e0235 */
[----:B------:R-:W-:Y:S01]  /*77d0*/  SHF.R.S32.HI R0, RZ, 0x18, R155 ;  /* 0x00000018ff007819 */ /* 0x000fe2000001149b */
[C---:B------:R-:W-:Y:S01]  /*77e0*/  IMAD R40, R106.reuse, R40, RZ ;  /* 0x000000286a287224 */ /* 0x040fe200078e02ff */
[----:B------:R-:W-:Y:S01]  /*77f0*/  SHF.L.U32 R119, R141, 0x8, RZ ;  /* 0x000000088d777819 */ /* 0x000fe200000006ff */
[----:B------:R-:W-:Y:S01]  /*7800*/  IMAD R54, R13, UR39, R54 ;  /* 0x000000270d367c24 */ /* 0x000fe2000f8e0236 */
[----:B------:R-:W-:Y:S01]  /*7810*/  SHF.R.S32.HI R13, RZ, 0x18, R154 ;  /* 0x00000018ff0d7819 */ /* 0x000fe2000001149a */
[----:B------:R-:W-:Y:S01]  /*7820*/  IMAD R41, R106, R41, RZ ;  /* 0x000000296a297224 */ /* 0x000fe200078e02ff */
[----:B------:R-:W-:Y:S01]  /*7830*/  I2IP.S8.S32.SAT R216, R97, R96, R216 ;  /* 0x0000006061d87239 */ /* 0x000fe200000014d8 */
[----:B------:R-:W-:Y:S01]  /*7840*/  IMAD R55, R130, UR39, R55 ;  /* 0x0000002782377c24 */ /* 0x000fe2000f8e0237 */
[----:B------:R-:W-:Y:S01]  /*7850*/  I2IP.S8.S32.SAT R217, R101, R100, R217 ;  /* 0x0000006465d97239 */ /* 0x000fe200000014d9 */
[C---:B------:R-:W-:Y:S01]  /*7860*/  IMAD R42, R106.reuse, R42, RZ ;  /* 0x0000002a6a2a7224 */ /* 0x040fe200078e02ff */
[----:B------:R-:W-:Y:S01]  /*7870*/  I2IP.S8.S32.SAT R218, R89, R88, R218 ;  /* 0x0000005859da7239 */ /* 0x000fe200000014da */
[----:B------:R-:W-:Y:S01]  /*7880*/  IMAD R40, R3, UR39, R40 ;  /* 0x0000002703287c24 */ /* 0x000fe2000f8e0228 */
[----:B------:R-:W-:Y:S01]  /*7890*/  MOV R3, R147 ;  /* 0x0000009300037202 */ /* 0x000fe20000000f00 */
[----:B------:R-:W-:Y:S01]  /*78a0*/  IMAD R43, R106, R43, RZ ;  /* 0x0000002b6a2b7224 */ /* 0x000fe200078e02ff */
[----:B------:R-:W-:Y:S01]  /*78b0*/  I2IP.S8.S32.SAT R219, R93, R92, R219 ;  /* 0x0000005c5ddb7239 */ /* 0x000fe200000014db */
[----:B------:R-:W-:Y:S01]  /*78c0*/  IMAD R41, R0, UR39, R41 ;  /* 0x0000002700297c24 */ /* 0x000fe2000f8e0229 */
[----:B------:R-:W-:Y:S01]  /*78d0*/  SHF.R.S32.HI R0, RZ, 0x18, R143 ;  /* 0x00000018ff007819 */ /* 0x000fe2000001148f */
[C---:B------:R-:W-:Y:S01]  /*78e0*/  IMAD R44, R106.reuse, R44, RZ ;  /* 0x0000002c6a2c7224 */ /* 0x040fe200078e02ff */
[----:B------:R-:W-:Y:S01]  /*78f0*/  I2IP.S8.S32.SAT R220, R81, R80, R220 ;  /* 0x0000005051dc7239 */ /* 0x000fe200000014dc */
[----:B------:R-:W-:Y:S01]  /*7900*/  IMAD R42, R13, UR39, R42 ;  /* 0x000000270d2a7c24 */ /* 0x000fe2000f8e022a */
[----:B------:R-:W-:Y:S01]  /*7910*/  SHF.R.S32.HI R13, RZ, 0x18, R139 ;  /* 0x00000018ff0d7819 */ /* 0x000fe2000001148b */
[----:B------:R-:W-:Y:S01]  /*7920*/  IMAD R45, R106, R45, RZ ;  /* 0x0000002d6a2d7224 */ /* 0x000fe200078e02ff */
[----:B------:R-:W-:Y:S01]  /*7930*/  I2IP.S8.S32.SAT R221, R85, R84, R221 ;  /* 0x0000005455dd7239 */ /* 0x000fe200000014dd */
[----:B------:R-:W-:Y:S01]  /*7940*/  IMAD R43, R132, UR39, R43 ;  /* 0x00000027842b7c24 */ /* 0x000fe2000f8e022b */
[----:B------:R-:W-:Y:S01]  /*7950*/  PRMT R117, R144, 0x8880, RZ ;  /* 0x0000888090757816 */ /* 0x000fe200000000ff */
[----:B------:R-:W-:Y:S01]  /*7960*/  IMAD R46, R106, R46, RZ ;  /* 0x0000002e6a2e7224 */ /* 0x000fe200078e02ff */
[----:B------:R-:W-:Y:S01]  /*7970*/  SHF.R.S32.HI R142, RZ, 0x18, R141 ;  /* 0x00000018ff8e7819 */ /* 0x000fe2000001148d */
        /* <DEDUP_REMOVED lines=9> */
[----:B------:R-:W-:Y:S01]  /*7a10*/  SHF.R.S32.HI R13, RZ, 0x18, R148 ;  /* 0x00000018ff0d7819 */ /* 0x000fe20000011494 */
[----:B------:R-:W-:Y:S01]  /*7a20*/  IMAD.MOV.U32 R3, RZ, RZ, R150 ;  /* 0x000000ffff037224 */ /* 0x000fe200078e0096 */
[----:B------:R-:W-:Y:S01]  /*7a30*/  SHF.L.U32 R21, R145, 0x8, RZ ;  /* 0x0000000891157819 */ /* 0x000fe200000006ff */
[----:B------:R-:W-:Y:S01]  /*7a40*/  IMAD R33, R106, R33, RZ ;  /* 0x000000216a217224 */ /* 0x000fe200078e02ff */
[----:B------:R-:W-:Y:S01]  /*7a50*/  SHF.R.S32.HI R146, RZ, 0x18, R145 ;  /* 0x00000018ff927819 */ /* 0x000fe20000011491 */
[----:B------:R-:W-:Y:S01]  /*7a60*/  IMAD R47, R134, UR39, R47 ;  /* 0x00000027862f7c24 */ /* 0x000fe2000f8e022f */
[----:B------:R-:W-:Y:S01]  /*7a70*/  SHF.R.S32.HI R15, RZ, 0x18, R21 ;  /* 0x00000018ff0f7819 */ /* 0x000fe20000011415 */
[C---:B------:R-:W-:Y:S01]  /*7a80*/  IMAD R34, R106.reuse, R34, RZ ;  /* 0x000000226a227224 */ /* 0x040fe200078e02ff */
[----:B------:R-:W-:Y:S01]  /*7a90*/  I2IP.S8.S32.SAT R42, R43, R42, RZ ;  /* 0x0000002a2b2a7239 */ /* 0x000fe200000014ff */
[----:B------:R-:W-:Y:S01]  /*7aa0*/  IMAD R32, R3, UR39, R32 ;  /* 0x0000002703207c24 */ /* 0x000fe2000f8e0220 */
[----:B------:R-:W-:Y:S01]  /*7ab0*/  MOV R3, R129 ;  /* 0x0000008100037202 */ /* 0x000fe20000000f00 */
[----:B------:R-:W-:Y:S01]  /*7ac0*/  IMAD R35, R106, R35, RZ ;  /* 0x000000236a237224 */ /* 0x000fe200078e02ff */
[----:B------:R-:W-:Y:S01]  /*7ad0*/  I2IP.S8.S32.SAT R40, R41, R40, R42 ;  /* 0x0000002829287239 */ /* 0x000fe2000000142a */
[----:B------:R-:W-:Y:S01]  /*7ae0*/  IMAD.SHL.U32 R125, R137, 0x100, RZ ;  /* 0x00000100897d7824 */ /* 0x000fe200078e00ff */
        /* <DEDUP_REMOVED lines=10> */
[----:B------:R-:W-:Y:S01]  /*7b90*/  LDTM.16dp32bit_t0_t15.x8 R4, tmem[UR4+0xa0] ;  /* 0x0000a004000479ee */ /* 0x000fe20008980000 */
[----:B------:R-:W1:Y:S01]  /*7ba0*/  LDTM.16dp32bit_t16_t31.x8 R4, tmem[UR4+0xa8] ;  /* 0x0000a804000479ee */ /* 0x000e6200089a0000 */
[----:B------:R-:W-:Y:S01]  /*7bb0*/  IMAD R36, R3, UR39, R36 ;  /* 0x0000002703247c24 */ /* 0x000fe2000f8e0224 */
[----:B------:R-:W-:Y:S01]  /*7bc0*/  MOV R3, R135 ;  /* 0x0000008700037202 */ /* 0x000fe20000000f00 */
[----:B------:R-:W-:Y:S01]  /*7bd0*/  IMAD R38, R106, R38, RZ ;  /* 0x000000266a267224 */ /* 0x000fe200078e02ff */
[----:B------:R-:W-:Y:S01]  /*7be0*/  UPRMT UR5, UR37, 0x654, UR5 ;  /* 0x0000065425057896 */ /* 0x000fe20008000005 */
[----:B------:R-:W-:Y:S01]  /*7bf0*/  IMAD R37, R0, UR39, R37 ;  /* 0x0000002700257c24 */ /* 0x000fe2000f8e0225 */
[----:B------:R-:W-:Y:S01]  /*7c00*/  SHF.R.S32.HI R0, RZ, 0x18, R133 ;  /* 0x00000018ff007819 */ /* 0x000fe20000011485 */
[C---:B------:R-:W-:Y:S01]  /*7c10*/  IMAD R39, R106.reuse, R39, RZ ;  /* 0x000000276a277224 */ /* 0x040fe200078e02ff */
[----:B------:R-:W-:Y:S01]  /*7c20*/  NOP ;  /* 0x0000000000007918 */ /* 0x000fe20000000000 */
[C---:B------:R-:W-:Y:S01]  /*7c30*/  IMAD R24, R106.reuse, R24, RZ ;  /* 0x000000186a187224 */ /* 0x040fe200078e02ff */
[----:B------:R-:W-:Y:S01]  /*7c40*/  I2IP.S8.S32.SAT R152, R49, R48, R152 ;  /* 0x0000003031987239 */ /* 0x000fe20000001498 */
[----:B------:R-:W-:Y:S01]  /*7c50*/  IMAD R38, R13, UR39, R38 ;  /* 0x000000270d267c24 */ /* 0x000fe2000f8e0226 */
[----:B------:R-:W-:Y:S01]  /*7c60*/  SHF.R.S32.HI R13, RZ, 0x18, R131 ;  /* 0x00000018ff0d7819 */ /* 0x000fe20000011483 */
[----:B------:R-:W-:Y:S01]  /*7c70*/  IMAD R25, R106, R25, RZ ;  /* 0x000000196a197224 */ /* 0x000fe200078e02ff */
[----:B-1----:R-:W-:Y:S01]  /*7c80*/  SYNCS.ARRIVE.TRANS64.RED.A1T0 RZ, [UR5], RZ ;  /* 0x000000ffffff79a7 */ /* 0x002fe20008100405 */
[----:B------:R1:W-:Y:S01]  /*7c90*/  STS.64 [R206+UR44+0x2d80], R216 ;  /* 0x002d80d8ce007988 */ /* 0x0003e20008000a2c */
[----:B------:R-:W-:Y:S01]  /*7ca0*/  IMAD R39, R138, UR39, R39 ;  /* 0x000000278a277c24 */ /* 0x000fe2000f8e0227 */
[----:B------:R-:W-:Y:S01]  /*7cb0*/  I2IP.S8.S32.SAT R153, R53, R52, R153 ;  /* 0x0000003435997239 */ /* 0x000fe20000001499 */
[----:B------:R-:W-:Y:S01]  /*7cc0*/  IMAD R24, R3, UR39, R24 ;  /* 0x0000002703187c24 */ /* 0x000fe2000f8e0218 */
[----:B------:R-:W-:Y:S01]  /*7cd0*/  MOV R3, R123 ;  /* 0x0000007b00037202 */ /* 0x000fe20000000f00 */
[----:B------:R-:W-:Y:S01]  /*7ce0*/  IMAD R26, R106, R26, RZ ;  /* 0x0000001a6a1a7224 */ /* 0x000fe200078e02ff */
[----:B------:R2:W-:Y:S01]  /*7cf0*/  STS.64 [R206+UR44+0x3180], R218 ;  /* 0x003180dace007988 */ /* 0x0005e20008000a2c */
[----:B------:R-:W-:Y:S01]  /*7d00*/  IMAD R25, R0, UR39, R25 ;  /* 0x0000002700197c24 */ /* 0x000fe2000f8e0219 */
[----:B------:R-:W-:Y:S01]  /*7d10*/  SHF.R.S32.HI R0, RZ, 0x18, R121 ;  /* 0x00000018ff007819 */ /* 0x000fe20000011479 */
[C---:B------:R-:W-:Y:S01]  /*7d20*/  IMAD R27, R106.reuse, R27, RZ ;  /* 0x0000001b6a1b7224 */ /* 0x040fe200078e02ff */
[----:B------:R-:W-:Y:S01]  /*7d30*/  I2IP.S8.S32.SAT R41, R45, R44, R41 ;  /* 0x0000002c2d297239 */ /* 0x000fe20000001429 */
[C---:B------:R-:W-:Y:S01]  /*7d40*/  IMAD R28, R106.reuse, R28, RZ ;  /* 0x0000001c6a1c7224 */ /* 0x040fe200078e02ff */
[----:B------:R4:W-:Y:S01]  /*7d50*/  STS.64 [R206+UR44+0x3580], R220 ;  /* 0x003580dcce007988 */ /* 0x0009e20008000a2c */
[----:B------:R-:W-:Y:S01]  /*7d60*/  I2IP.S8.S32.SAT R34, R35, R34, RZ ;  /* 0x0000002223227239 */ /* 0x000fe200000014ff */
[----:B------:R-:W-:Y:S01]  /*7d70*/  IMAD R26, R13, UR39, R26 ;  /* 0x000000270d1a7c24 */ /* 0x000fe2000f8e021a */
[----:B------:R-:W-:Y:S01]  /*7d80*/  SHF.R.S32.HI R13, RZ, 0x18, R119 ;  /* 0x00000018ff0d7819 */ /* 0x000fe20000011477 */
[----:B------:R-:W-:Y:S01]  /*7d90*/  IMAD R29, R106, R29, RZ ;  /* 0x0000001d6a1d7224 */ /* 0x000fe200078e02ff */
[----:B------:R-:W-:Y:S01]  /*7da0*/  I2IP.S8.S32.SAT R32, R33, R32, R34 ;  /* 0x0000002021207239 */ /* 0x000fe20000001422 */
[----:B------:R3:W-:Y:S01]  /*7db0*/  STS.64 [R206+UR44+0x4580], R152 ;  /* 0x00458098ce007988 */ /* 0x0007e20008000a2c */
[----:B------:R-:W-:Y:S01]  /*7dc0*/  I2IP.S8.S32.SAT R33, R39, R38, RZ ;  /* 0x0000002627217239 */ /* 0x000fe200000014ff */
[----:B------:R-:W-:Y:S01]  /*7dd0*/  IMAD R27, R140, UR39, R27 ;  /* 0x000000278c1b7c24 */ /* 0x000fe2000f8e021b */
[----:B------:R-:W-:Y:S01]  /*7de0*/  UIADD3 UR62, UPT, UPT, UR38, 0x1, URZ ;  /* 0x00000001263e7890 */ /* 0x000fe2000fffe0ff */
[----:B------:R-:W-:Y:S01]  /*7df0*/  IMAD R28, R3, UR39, R28 ;  /* 0x00000027031c7c24 */ /* 0x000fe2000f8e021c */
[----:B------:R-:W-:Y:S01]  /*7e00*/  MOV R3, R117 ;  /* 0x0000007500037202 */ /* 0x000fe20000000f00 */
[----:B------:R3:W-:Y:S01]  /*7e10*/  STS.64 [R206+UR44+0x4980], R40 ;  /* 0x00498028ce007988 */ /* 0x0007e20008000a2c */
[----:B------:R-:W-:Y:S01]  /*7e20*/  I2IP.S8.S32.SAT R26, R27, R26, RZ ;  /* 0x0000001a1b1a7239 */ /* 0x000fe200000014ff */
[----:B------:R-:W-:Y:S01]  /*7e30*/  IMAD R30, R106, R30, RZ ;  /* 0x0000001e6a1e7224 */ /* 0x000fe200078e02ff */
[----:B-1----:R-:W-:Y:S01]  /*7e40*/  I2IP.S8.S32.SAT R216, R75, R74, RZ ;  /* 0x0000004a4bd87239 */ /* 0x002fe200000014ff */
[----:B------:R-:W-:Y:S01]  /*7e50*/  IMAD R29, R0, UR39, R29 ;  /* 0x00000027001d7c24 */ /* 0x000fe2000f8e021d */
[----:B------:R-:W-:Y:S01]  /*7e60*/  SHF.R.S32.HI R0, RZ, 0x18, R115 ;  /* 0x00000018ff007819 */ /* 0x000fe20000011473 */
[C---:B------:R-:W-:Y:S01]  /*7e70*/  IMAD R31, R106.reuse, R31, RZ ;  /* 0x0000001f6a1f7224 */ /* 0x040fe200078e02ff */
[----:B------:R-:W-:Y:S01]  /*7e80*/  I2IP.S8.S32.SAT R217, R79, R78, RZ ;  /* 0x0000004e4fd97239 */ /* 0x000fe200000014ff */
[----:B------:R-:W-:Y:S01]  /*7e90*/  IMAD R4, R106, R4, RZ ;  /* 0x000000046a047224 */ /* 0x000fe200078e02ff */
[----:B--2---:R-:W-:Y:S01]  /*7ea0*/  I2IP.S8.S32.SAT R218, R67, R66, RZ ;  /* 0x0000004243da7239 */ /* 0x004fe200000014ff */
[----:B------:R-:W-:Y:S01]  /*7eb0*/  IMAD R30, R13, UR39, R30 ;  /* 0x000000270d1e7c24 */ /* 0x000fe2000f8e021e */
[----:B------:R-:W-:Y:S01]  /*7ec0*/  MOV R13, R111 ;  /* 0x0000006f000d7202 */ /* 0x000fe20000000f00 */
[----:B------:R-:W-:Y:S01]  /*7ed0*/  IMAD.SHL.U32 R113, R144, 0x100, RZ ;  /* 0x0000010090717824 */ /* 0x000fe200078e00ff */
[----:B------:R-:W-:Y:S01]  /*7ee0*/  SHF.R.S32.HI R144, RZ, 0x18, R144 ;  /* 0x00000018ff907819 */ /* 0x000fe20000011490 */
[----:B------:R-:W-:Y:S01]  /*7ef0*/  IMAD R31, R142, UR39, R31 ;  /* 0x000000278e1f7c24 */ /* 0x000fe2000f8e021f */
[----:B------:R-:W-:Y:S01]  /*7f00*/  I2IP.S8.S32.SAT R219, R71, R70, RZ ;  /* 0x0000004647db7239 */ /* 0x000fe200000014ff */
[----:B------:R-:W-:Y:S01]  /*7f10*/  IMAD R4, R3, UR39, R4 ;  /* 0x0000002703047c24 */ /* 0x000fe2000f8e0204 */
[----:B------:R-:W-:Y:S01]  /*7f20*/  SHF.R.S32.HI R3, RZ, 0x18, R113 ;  /* 0x00000018ff037819 */ /* 0x000fe20000011471 */
[C---:B------:R-:W-:Y:S01]  /*7f30*/  IMAD R5, R106.reuse, R5, RZ ;  /* 0x000000056a057224 */ /* 0x040fe200078e02ff */
[----:B----4-:R-:W-:Y:S01]  /*7f40*/  I2IP.S8.S32.SAT R220, R59, R58, RZ ;  /* 0x0000003a3bdc7239 */ /* 0x010fe200000014ff */
[----:B------:R-:W-:Y:S01]  /*7f50*/  IMAD R6, R106, R6, RZ ;  /* 0x000000066a067224 */ /* 0x000fe200078e02ff */
[----:B------:R-:W-:Y:S01]  /*7f60*/  I2IP.S8.S32.SAT R221, R63, R62, RZ ;  /* 0x0000003e3fdd7239 */ /* 0x000fe200000014ff */
[----:B------:R-:W-:Y:S01]  /*7f70*/  IMAD R5, R0, UR39, R5 ;  /* 0x0000002700057c24 */ /* 0x000fe2000f8e0205 */
[----:B------:R-:W-:Y:S01]  /*7f80*/  SHF.R.S32.HI R0, RZ, 0x18, R109 ;  /* 0x00000018ff007819 */ /* 0x000fe2000001146d */
[C---:B------:R-:W-:Y:S01]  /*7f90*/  IMAD R7, R106.reuse, R7, RZ ;  /* 0x000000076a077224 */ /* 0x040fe200078e02ff */
[----:B------:R-:W-:Y:S01]  /*7fa0*/  I2IP.S8.S32.SAT R30, R31, R30, RZ ;  /* 0x0000001e1f1e7239 */ /* 0x000fe200000014ff */
[C---:B------:R-:W-:Y:S01]  /*7fb0*/  IMAD R8, R106.reuse, R8, RZ ;  /* 0x000000086a087224 */ /* 0x040fe200078e02ff */
[----:B------:R-:W-:Y:S01]  /*7fc0*/  I2IP.S8.S32.SAT R24, R25, R24, R26 ;  /* 0x0000001819187239 */ /* 0x000fe2000000141a */
[----:B------:R-:W-:Y:S01]  /*7fd0*/  IMAD R6, R3, UR39, R6 ;  /* 0x0000002703067c24 */ /* 0x000fe2000f8e0206 */
[----:B------:R-:W-:Y:S01]  /*7fe0*/  I2IP.S8.S32.SAT R216, R73, R72, R216 ;  /* 0x0000004849d87239 */ /* 0x000fe200000014d8 */
[----:B------:R-:W-:Y:S01]  /*7ff0*/  IMAD R9, R106, R9, RZ ;  /* 0x000000096a097224 */ /* 0x000fe200078e02ff */
[----:B------:R-:W-:Y:S01]  /*8000*/  I2IP.S8.S32.SAT R217, R77, R76, R217 ;  /* 0x0000004c4dd97239 */ /* 0x000fe200000014d9 */
[----:B------:R-:W-:Y:S01]  /*8010*/  IMAD R7, R144, UR39, R7 ;  /* 0x0000002790077c24 */ /* 0x000fe2000f8e0207 */
[----:B------:R-:W-:Y:S01]  /*8020*/  I2IP.S8.S32.SAT R218, R65, R64, R218 ;  /* 0x0000004041da7239 */ /* 0x000fe200000014da */
[----:B------:R-:W-:Y:S01]  /*8030*/  IMAD R8, R13, UR39, R8 ;  /* 0x000000270d087c24 */ /* 0x000fe2000f8e0208 */
[----:B------:R-:W-:Y:S01]  /*8040*/  I2IP.S8.S32.SAT R219, R69, R68, R219 ;  /* 0x0000004445db7239 */ /* 0x000fe200000014db */
[----:B------:R3:W-:Y:S01]  /*8050*/  STS.64 [R206+UR44+0x3980], R216 ;  /* 0x003980d8ce007988 */ /* 0x0007e20008000a2c */
[----:B------:R-:W-:Y:S01]  /*8060*/  IMAD R10, R106, R10, RZ ;  /* 0x0000000a6a0a7224 */ /* 0x000fe200078e02ff */
[----:B------:R-:W-:Y:S01]  /*8070*/  I2IP.S8.S32.SAT R6, R7, R6, RZ ;  /* 0x0000000607067239 */ /* 0x000fe200000014ff */
[----:B------:R-:W-:Y:S01]  /*8080*/  IMAD R9, R0, UR39, R9 ;  /* 0x0000002700097c24 */ /* 0x000fe2000f8e0209 */
[----:B------:R-:W-:Y:S01]  /*8090*/  I2IP.S8.S32.SAT R220, R57, R56, R220 ;  /* 0x0000003839dc7239 */ /* 0x000fe200000014dc */
[----:B------:R-:W-:Y:S01]  /*80a0*/  IMAD R11, R106, R11, RZ ;  /* 0x0000000b6a0b7224 */ /* 0x000fe200078e02ff */
[----:B------:R3:W-:Y:S01]  /*80b0*/  STS.64 [R206+UR44+0x3d80], R218 ;  /* 0x003d80dace007988 */ /* 0x0007e20008000a2c */
[----:B------:R-:W-:Y:S01]  /*80c0*/  IMAD R10, R15, UR39, R10 ;  /* 0x000000270f0a7c24 */ /* 0x000fe2000f8e020a */
[----:B------:R-:W-:Y:S01]  /*80d0*/  I2IP.S8.S32.SAT R4, R5, R4, R6 ;  /* 0x0000000405047239 */ /* 0x000fe20000001406 */
[----:B------:R-:W-:Y:S01]  /*80e0*/  IMAD R11, R146, UR39, R11 ;  /* 0x00000027920b7c24 */ /* 0x000fe2000f8e020b */
[----:B------:R-:W-:Y:S01]  /*80f0*/  I2IP.S8.S32.SAT R221, R61, R60, R221 ;  /* 0x0000003c3ddd7239 */ /* 0x000fe200000014dd */
[----:B------:R-:W-:Y:S01]  /*8100*/  BSSY.RECONVERGENT B0, `(.L_x_99) ;  /* 0x000004e000007945 */ /* 0x000fe20003800200 */
[----:B------:R-:W-:Y:S02]  /*8110*/  I2IP.S8.S32.SAT R33, R37, R36, R33 ;  /* 0x0000002425217239 */ /* 0x000fe40000001421 */
[----:B------:R-:W-:Y:S01]  /*8120*/  I2IP.S8.S32.SAT R10, R11, R10, RZ ;  /* 0x0000000a0b0a7239 */ /* 0x000fe200000014ff */
[----:B------:R3:W-:Y:S01]  /*8130*/  STS.64 [R206+UR44+0x4180], R220 ;  /* 0x004180dcce007988 */ /* 0x0007e20008000a2c */
[----:B------:R-:W-:Y:S02]  /*8140*/  I2IP.S8.S32.SAT R25, R29, R28, R30 ;  /* 0x0000001c1d197239 */ /* 0x000fe4000000141e */
[----:B------:R-:W-:Y:S03]  /*8150*/  I2IP.S8.S32.SAT R5, R9, R8, R10 ;  /* 0x0000000809057239 */ /* 0x000fe6000000140a */
[----:B------:R3:W-:Y:S06]  /*8160*/  STS.64 [R206+UR44+0x4d80], R32 ;  /* 0x004d8020ce007988 */ /* 0x0007ec0008000a2c */
[----:B------:R3:W-:Y:S06]  /*8170*/  STS.64 [R206+UR44+0x5180], R24 ;  /* 0x00518018ce007988 */ /* 0x0007ec0008000a2c */
[----:B------:R3:W-:Y:S01]  /*8180*/  STS.64 [R206+UR44+0x5580], R4 ;  /* 0x00558004ce007988 */ /* 0x0007e20008000a2c */
[----:B------:R-:W-:Y:S01]  /*8190*/  @!PT LDS RZ, [RZ] ;  /* 0x00000000fffff984 */ /* 0x000fe20000000800 */
[----:B------:R-:W-:Y:S01]  /*81a0*/  @!PT LDS RZ, [RZ] ;  /* 0x00000000fffff984 */ /* 0x000fe20000000800 */
[----:B------:R-:W-:Y:S01]  /*81b0*/  @!PT LDS RZ, [RZ] ;  /* 0x00000000fffff984 */ /* 0x000fe20000000800 */
[----:B------:R-:W-:Y:S01]  /*81c0*/  @!PT LDS RZ, [RZ] ;  /* 0x00000000fffff984 */ /* 0x000fe20000000800 */
[----:B------:R1:W-:Y:S06]  /*81d0*/  MEMBAR.ALL.CTA ;  /* 0x0000000000007992 */ /* 0x0003ec0000008000 */
[----:B-1----:R-:W1:Y:S02]  /*81e0*/  FENCE.VIEW.ASYNC.S ;  /* 0x00000000000073c6 */ /* 0x002e640000000000 */
[----:B-1----:R-:W-:Y:S06]  /*81f0*/  BAR.SYNC.DEFER_BLOCKING 0x1, 0x80 ;  /* 0x0042000000007b1d */ /* 0x002fec0000010000 */
[----:B------:R-:W-:Y:S05]  /*8200*/  @P0 BRA `(.L_x_100) ;  /* 0x0000000000f40947 */ /* 0x000fea0003800000 */
[----:B------:R-:W-:Y:S01]  /*8210*/  R2UR UR22, R201 ;  /* 0x00000000c91672ca */ /* 0x000fe200000e0000 */
[----:B------:R-:W-:Y:S01]  /*8220*/  UIADD3 UR64, UP0, UPT, UR60, 0x680, URZ ;  /* 0x000006803c407890 */ /* 0x000fe2000ff1e0ff */
[----:B------:R-:W-:Y:S01]  /*8230*/  R2UR UR21, R199 ;  /* 0x00000000c71572ca */ /* 0x000fe200000e0000 */
[----:B------:R-:W-:Y:S02]  /*8240*/  UIADD3 UR20, UPT, UPT, UR44, 0x2d80, URZ ;  /* 0x00002d802c147890 */ /* 0x000fe4000fffe0ff */
[----:B------:R-:W-:Y:S01]  /*8250*/  UIADD3.X UR65, UPT, UPT, URZ, UR61, URZ, UP0, !UPT ;  /* 0x0000003dff417290 */ /* 0x000fe200087fe4ff */
[----:B------:R-:W-:Y:S01]  /*8260*/  UMOV UR23, UR36 ;  /* 0x0000002400177c82 */ /* 0x000fe20008000000 */
[----:B------:R-:W-:Y:S01]  /*8270*/  UIADD3 UR16, UPT, UPT, UR44, 0x3180, URZ ;  /* 0x000031802c107890 */ /* 0x000fe2000fffe0ff */
[----:B------:R-:W-:Y:S01]  /*8280*/  UMOV UR19, UR36 ;  /* 0x0000002400137c82 */ /* 0x000fe20008000000 */
[----:B------:R-:W-:Y:S04]  /*8290*/  UIADD3 UR12, UPT, UPT, UR44, 0x3580, URZ ;  /* 0x000035802c0c7890 */ /* 0x000fe8000fffe0ff */
[----:B------:R-:W-:Y:S02]  /*82a0*/  USHF.L.U32 UR22, UR22, 0x6, URZ ;  /* 0x0000000616167899 */ /* 0x000fe400080006ff */
[----:B------:R-:W-:Y:S01]  /*82b0*/  UIMAD UR21, UR21, 0xb0, URZ ;  /* 0x000000b0151578a4 */ /* 0x000fe2000f8e02ff */
[----:B------:R-:W-:Y:S01]  /*82c0*/  UMOV UR15, UR36 ;  /* 0x00000024000f7c82 */ /* 0x000fe20008000000 */
[----:B------:R-:W-:Y:S02]  /*82d0*/  UIADD3 UR8, UPT, UPT, UR44, 0x3980, URZ ;  /* 0x000039802c087890 */ /* 0x000fe4000fffe0ff */
[----:B------:R-:W-:Y:S01]  /*82e0*/  UIADD3 UR17, UPT, UPT, UR21, 0x10, URZ ;  /* 0x0000001015117890 */ /* 0x000fe2000fffe0ff */
[----:B------:R-:W-:Y:S01]  /*82f0*/  UMOV UR18, UR22 ;  /* 0x0000001600127c82 */ /* 0x000fe20008000000 */
[----:B------:R-:W-:Y:S03]  /*8300*/  UIADD3 UR13, UPT, UPT, UR21, 0x20, URZ ;  /* 0x00000020150d7890 */ /* 0x000fe6000fffe0ff */
[----:B------:R1:W-:Y:S01]  /*8310*/  UTMASTG.3D [UR20], [UR64] ;  /* 0x00000014400073b5 */ /* 0x0003e20008010000 */
[----:B------:R-:W-:Y:S01]  /*8320*/  UMOV UR14, UR22 ;  /* 0x00000016000e7c82 */ /* 0x000fe20008000000 */
[----:B------:R-:W-:Y:S01]  /*8330*/  UIADD3 UR9, UPT, UPT, UR21, 0x30, URZ ;  /* 0x0000003015097890 */ /* 0x000fe2000fffe0ff */
[----:B------:R-:W-:Y:S01]  /*8340*/  UMOV UR11, UR36 ;  /* 0x00000024000b7c82 */ /* 0x000fe20008000000 */
[----:B------:R-:W-:Y:S01]  /*8350*/  UMOV UR10, UR22 ;  /* 0x00000016000a7c82 */ /* 0x000fe20008000000 */
[----:B------:R-:W-:Y:S01]  /*8360*/  UIADD3 UR4, UPT, UPT, UR44, 0x3d80, URZ ;  /* 0x00003d802c047890 */ /* 0x000fe2000fffe0ff */
[----:B------:R1:W-:Y:S01]  /*8370*/  UTMASTG.3D [UR16], [UR64] ;  /* 0x00000010400073b5 */ /* 0x0003e20008010000 */
[----:B------:R-:W-:Y:S01]  /*8380*/  UIADD3 UR5, UPT, UPT, UR21, 0x40, URZ ;  /* 0x0000004015057890 */ /* 0x000fe2000fffe0ff */
[----:B------:R-:W-:Y:S01]  /*8390*/  UMOV UR7, UR36 ;  /* 0x0000002400077c82 */ /* 0x000fe20008000000 */
[----:B------:R-:W-:Y:S01]  /*83a0*/  UMOV UR6, UR22 ;  /* 0x0000001600067c82 */ /* 0x000fe20008000000 */
[----:B------:R-:W-:Y:S02]  /*83b0*/  UIADD3 UR24, UPT, UPT, UR44, 0x4180, URZ ;  /* 0x000041802c187890 */ /* 0x000fe4000fffe0ff */
[----:B------:R-:W-:Y:S01]  /*83c0*/  UIADD3 UR25, UPT, UPT, UR21, 0x50, URZ ;  /* 0x0000005015197890 */ /* 0x000fe2000fffe0ff */
[----:B------:R1:W-:Y:S01]  /*83d0*/  UTMASTG.3D [UR12], [UR64] ;  /* 0x0000000c400073b5 */ /* 0x0003e20008010000 */
[----:B------:R-:W-:Y:S01]  /*83e0*/  UMOV UR27, UR36 ;  /* 0x00000024001b7c82 */ /* 0x000fe20008000000 */
[----:B------:R-:W-:Y:S01]  /*83f0*/  UMOV UR26, UR22 ;  /* 0x00000016001a7c82 */ /* 0x000fe20008000000 */
[----:B------:R-:W-:Y:S02]  /*8400*/  UIADD3 UR28, UPT, UPT, UR44, 0x4580, URZ ;  /* 0x000045802c1c7890 */ /* 0x000fe4000fffe0ff */
[----:B------:R-:W-:Y:S01]  /*8410*/  UIADD3 UR29, UPT, UPT, UR21, 0x60, URZ ;  /* 0x00000060151d7890 */ /* 0x000fe2000fffe0ff */
[----:B------:R-:W-:Y:S01]  /*8420*/  UMOV UR31, UR36 ;  /* 0x00000024001f7c82 */ /* 0x000fe20008000000 */
[----:B------:R1:W-:Y:S01]  /*8430*/  UTMASTG.3D [UR8], [UR64] ;  /* 0x00000008400073b5 */ /* 0x0003e20008010000 */
[----:B------:R-:W-:Y:S01]  /*8440*/  UMOV UR30, UR22 ;  /* 0x00000016001e7c82 */ /* 0x000fe20008000000 */
[----:B------:R-:W-:Y:S02]  /*8450*/  UIADD3 UR32, UPT, UPT, UR44, 0x4980, URZ ;  /* 0x000049802c207890 */ /* 0x000fe4000fffe0ff */
[----:B------:R-:W-:Y:S01]  /*8460*/  UIADD3 UR33, UPT, UPT, UR21, 0x70, URZ ;  /* 0x0000007015217890 */ /* 0x000fe2000fffe0ff */
[----:B------:R-:W-:Y:S01]  /*8470*/  UMOV UR35, UR36 ;  /* 0x0000002400237c82 */ /* 0x000fe20008000000 */
[----:B------:R-:W-:Y:S01]  /*8480*/  UMOV UR34, UR22 ;  /* 0x0000001600227c82 */ /* 0x000fe20008000000 */
[----:B------:R1:W-:Y:S01]  /*8490*/  UTMASTG.3D [UR4], [UR64] ;  /* 0x00000004400073b5 */ /* 0x0003e20008010000 */
[----:B------:R-:W-:Y:S02]  /*84a0*/  UIADD3 UR48, UPT, UPT, UR44, 0x4d80, URZ ;  /* 0x00004d802c307890 */ /* 0x000fe4000fffe0ff */
        /* <DEDUP_REMOVED lines=13> */
[----:B------:R1:W-:Y:S01]  /*8580*/  UTMASTG.3D [UR32], [UR64] ;  /* 0x00000020400073b5 */ /* 0x0003e20008010000 */
[----:B------:R1:W-:Y:S01]  /*8590*/  UTMASTG.3D [UR48], [UR64] ;  /* 0x00000030400073b5 */ /* 0x0003e20008010000 */
[----:B------:R1:W-:Y:S03]  /*85a0*/  UTMASTG.3D [UR52], [UR64] ;  /* 0x00000034400073b5 */ /* 0x0003e60008010000 */
[----:B------:R1:W-:Y:S01]  /*85b0*/  UTMASTG.3D [UR56], [UR64] ;  /* 0x00000038400073b5 */ /* 0x0003e20008010000 */
[----:B------:R0:W-:Y:S01]  /*85c0*/  UTMACMDFLUSH ;  /* 0x00000000000079b7 */ /* 0x0001e20000000000 */
[----:B-1----:R-:W-:Y:S04]  /*85d0*/  DEPBAR.LE SB0, 0x0 ;  /* 0x000080000000791a */ /* 0x002fe80000000000 */
.L_x_100:
[----:B------:R-:W-:Y:S05]  /*85e0*/  BSYNC.RECONVERGENT B0 ;  /* 0x0000000000007941 */ /* 0x000fea0003800200 */
.L_x_99:
[----:B------:R-:W-:Y:S01]  /*85f0*/  BAR.SYNC.DEFER_BLOCKING 0x1, 0x80 ;  /* 0x0042000000007b1d */ /* 0x000fe20000010000 */
[----:B------:R-:W-:Y:S01]  /*8600*/  ISETP.NE.AND P1, PT, R213, RZ, PT ;  /* 0x000000ffd500720c */ /* 0x000fe20003f25270 */
[----:B------:R-:W-:Y:S01]  /*8610*/  UISETP.NE.AND UP0, UPT, UR62, 0x4, UPT ;  /* 0x000000043e00788c */ /* 0x000fe2000bf05270 */
[C---:B------:R-:W-:Y:S01]  /*8620*/  ISETP.NE.AND P0, PT, R214.reuse, 0x2, PT ;  /* 0x00000002d600780c */ /* 0x040fe20003f05270 */
[----:B------:R-:W-:Y:S02]  /*8630*/  IMAD.IADD R199, R105, 0x1, R198 ;  /* 0x0000000169c77824 */ /* 0x000fe400078e02c6 */
[----:B------:R-:W-:Y:S01]  /*8640*/  USEL UR4, URZ, 0x1, UP0 ;  /* 0x00000001ff047887 */ /* 0x000fe20008000000 */
[----:B------:R-:W-:Y:S01]  /*8650*/  SEL R3, RZ, 0x1, P0 ;  /* 0x00000001ff037807 */ /* 0x000fe20000000000 */
[----:B------:R-:W-:Y:S01]  /*8660*/  USEL UR38, UR62, URZ, UP0 ;  /* 0x000000ff3e267287 */ /* 0x000fe20008000000 */
[----:B------:R-:W-:Y:S01]  /*8670*/  SEL R214, R214, RZ, P0 ;  /* 0x000000ffd6d67207 */ /* 0x000fe20000000000 */
[----:B------:R-:W-:Y:S01]  /*8680*/  IMAD.IADD R201, R107, 0x1, R200 ;  /* 0x000000016bc97824 */ /* 0x000fe200078e02c8 */
[----:B------:R-:W-:Y:S02]  /*8690*/  LOP3.LUT R210, R210, R3, RZ, 0x3c, !PT ;  /* 0x00000003d2d27212 */ /* 0x000fe400078e3cff */
[----:B------:R-:W-:Y:S02]  /*86a0*/  LOP3.LUT R211, R211, UR4, RZ, 0x3c, !PT ;  /* 0x00000004d3d37c12 */ /* 0x000fe4000f8e3cff */
[----:B------:R-:W-:Y:S01]  /*86b0*/  @P1 R2UR UR36, R208 ;  /* 0x00000000d02412ca */ /* 0x000fe200000e0000 */
[----:B------:R-:W-:Y:S03]  /*86c0*/  @!UPT UIADD3 URZ, UPT, UPT, URZ, URZ, URZ ;  /* 0x000000fffffff290 */ /* 0x000fe6000fffe0ff */
[----:B------:R-:W-:Y:S11]  /*86d0*/  @P1 BRA `(.L_x_101) ;  /* 0xffffffc4003c1947 */ /* 0x000ff6000383ffff */
[----:B------:R-:W-:Y:S05]  /*86e0*/  EXIT ;  /* 0x000000000000794d */ /* 0x000fea0003800000 */
.L_x_19:
[----:B--2---:R2:W1:Y:S02]  /*86f0*/  SYNCS.PHASECHK.TRANS64.TRYWAIT P0, [R3+URZ+0xf0], R2 ;  /* 0x0000f002030075a7 */ /* 0x00446400080011ff */
[----:B-1----:R-:W-:Y:S05]  /*8700*/  @!P0 NANOSLEEP.SYNCS 0x989680 ;  /* 0x009896800000895d */ /* 0x002fea0003900000 */
[----:B------:R-:W1:Y:S02]  /*8710*/  @!P0 SYNCS.PHASECHK.TRANS64 P0, [R3+URZ+0xf0], R2 ;  /* 0x0000f002030085a7 */ /* 0x000e6400080010ff */
[----:B-1----:R-:W-:Y:S05]  /*8720*/  @!P0 BRA `(.L_x_19) ;  /* 0xfffffffc00f08947 */ /* 0x002fea000383ffff */
[----:B------:R-:W-:Y:S05]  /*8730*/  BRA `(.L_x_102) ;  /* 0xffffff8c009c7947 */ /* 0x000fea000383ffff */
.L_x_22:
[----:B-1----:R-:W-:Y:S07]  /*8740*/  MOV R2, UR33 ;  /* 0x0000002100027c02 */ /* 0x002fee0008000f00 */
.L_x_103:
[----:B-1----:R1:W2:Y:S02]  /*8750*/  SYNCS.PHASECHK.TRANS64.TRYWAIT P0, [R2+URZ+0x30], R5 ;  /* 0x00003005020075a7 */ /* 0x0022a400080011ff */
[----:B--2---:R-:W-:Y:S05]  /*8760*/  @!P0 NANOSLEEP.SYNCS 0x989680 ;  /* 0x009896800000895d */ /* 0x004fea0003900000 */
[----:B------:R-:W2:Y:S02]  /*8770*/  @!P0 SYNCS.PHASECHK.TRANS64 P0, [R2+URZ+0x30], R5 ;  /* 0x00003005020085a7 */ /* 0x000ea400080010ff */
[----:B--2---:R-:W-:Y:S05]  /*8780*/  @!P0 BRA `(.L_x_103) ;  /* 0xfffffffc00f08947 */ /* 0x004fea000383ffff */
[----:B------:R-:W-:Y:S05]  /*8790*/  BRA `(.L_x_21) ;  /* 0xffffff8c00ec7947 */ /* 0x000fea000383ffff */
.L_x_28:
[----:B-1----:R-:W-:Y:S07]  /*87a0*/  MOV R2, UR17 ;  /* 0x0000001100027c02 */ /* 0x002fee0008000f00 */
.L_x_104:
[----:B-1----:R1:W2:Y:S02]  /*87b0*/  SYNCS.PHASECHK.TRANS64.TRYWAIT P0, [R2+URZ+0x30], R5 ;  /* 0x00003005020075a7 */ /* 0x0022a400080011ff */
[----:B--2---:R-:W-:Y:S05]  /*87c0*/  @!P0 NANOSLEEP.SYNCS 0x989680 ;  /* 0x009896800000895d */ /* 0x004fea0003900000 */
[----:B------:R-:W2:Y:S02]  /*87d0*/  @!P0 SYNCS.PHASECHK.TRANS64 P0, [R2+URZ+0x30], R5 ;  /* 0x00003005020085a7 */ /* 0x000ea400080010ff */
[----:B--2---:R-:W-:Y:S05]  /*87e0*/  @!P0 BRA `(.L_x_104) ;  /* 0xfffffffc00f08947 */ /* 0x004fea000383ffff */
[----:B------:R-:W-:Y:S05]  /*87f0*/  BRA `(.L_x_27) ;  /* 0xffffff9000947947 */ /* 0x000fea000383ffff */
.L_x_32:
[----:B-1----:R1:W2:Y:S02]  /*8800*/  SYNCS.PHASECHK.TRANS64.TRYWAIT P0, [R2+URZ+0x80], R3 ;  /* 0x00008003020075a7 */ /* 0x0022a400080011ff */
[----:B--2---:R-:W-:Y:S05]  /*8810*/  @!P0 NANOSLEEP.SYNCS 0x989680 ;  /* 0x009896800000895d */ /* 0x004fea0003900000 */
[----:B------:R-:W2:Y:S02]  /*8820*/  @!P0 SYNCS.PHASECHK.TRANS64 P0, [R2+URZ+0x80], R3 ;  /* 0x00008003020085a7 */ /* 0x000ea400080010ff */
[----:B--2---:R-:W-:Y:S05]  /*8830*/  @!P0 BRA `(.L_x_32) ;  /* 0xfffffffc00f08947 */ /* 0x004fea000383ffff */
[----:B------:R-:W-:Y:S05]  /*8840*/  BRA `(.L_x_105) ;  /* 0xffffff9400247947 */ /* 0x000fea000383ffff */
.L_x_36:
[----:B----4-:R-:W-:-:S07]  /*8850*/  MOV R0, UR5 ;  /* 0x0000000500007c02 */ /* 0x010fce0008000f00 */
.L_x_106:
[----:B-1----:R1:W2:Y:S02]  /*8860*/  SYNCS.PHASECHK.TRANS64.TRYWAIT P0, [R0+URZ], R3 ;  /* 0x00000003000075a7 */ /* 0x0022a400080011ff */
[----:B--2---:R-:W-:Y:S05]  /*8870*/  @!P0 NANOSLEEP.SYNCS 0x989680 ;  /* 0x009896800000895d */ /* 0x004fea0003900000 */
[----:B------:R-:W2:Y:S02]  /*8880*/  @!P0 SYNCS.PHASECHK.TRANS64 P0, [R0+URZ], R3 ;  /* 0x00000003000085a7 */ /* 0x000ea400080010ff */
[----:B--2---:R-:W-:Y:S05]  /*8890*/  @!P0 BRA `(.L_x_106) ;  /* 0xfffffffc00f08947 */ /* 0x004fea000383ffff */
[----:B------:R-:W-:Y:S05]  /*88a0*/  BRA `(.L_x_107) ;  /* 0xffffff9800947947 */ /* 0x000fea000383ffff */
.L_x_37:
[----:B----4-:R-:W-:-:S07]  /*88b0*/  MOV R0, UR5 ;  /* 0x0000000500007c02 */ /* 0x010fce0008000f00 */
.L_x_108:
[----:B-1----:R1:W2:Y:S02]  /*88c0*/  SYNCS.PHASECHK.TRANS64.TRYWAIT P0, [R0+URZ], R3 ;  /* 0x00000003000075a7 */ /* 0x0022a400080011ff */
[----:B--2---:R-:W-:Y:S05]  /*88d0*/  @!P0 NANOSLEEP.SYNCS 0x989680 ;  /* 0x009896800000895d */ /* 0x004fea0003900000 */
[----:B------:R-:W2:Y:S02]  /*88e0*/  @!P0 SYNCS.PHASECHK.TRANS64 P0, [R0+URZ], R3 ;  /* 0x00000003000085a7 */ /* 0x000ea400080010ff */
[----:B--2---:R-:W-:Y:S05]  /*88f0*/  @!P0 BRA `(.L_x_108) ;  /* 0xfffffffc00f08947 */ /* 0x004fea000383ffff */
[----:B------:R-:W-:Y:S05]  /*8900*/  BRA `(.L_x_109) ;  /* 0xffffff9800a07947 */ /* 0x000fea000383ffff */
.L_x_38:
[----:B----4-:R-:W-:-:S07]  /*8910*/  MOV R0, UR5 ;  /* 0x0000000500007c02 */ /* 0x010fce0008000f00 */
.L_x_110:
[----:B-1----:R1:W2:Y:S02]  /*8920*/  SYNCS.PHASECHK.TRANS64.TRYWAIT P0, [R0+URZ], R3 ;  /* 0x00000003000075a7 */ /* 0x0022a400080011ff */
[----:B--2---:R-:W-:Y:S05]  /*8930*/  @!P0 NANOSLEEP.SYNCS 0x989680 ;  /* 0x009896800000895d */ /* 0x004fea0003900000 */
[----:B------:R-:W2:Y:S02]  /*8940*/  @!P0 SYNCS.PHASECHK.TRANS64 P0, [R0+URZ], R3 ;  /* 0x00000003000085a7 */ /* 0x000ea400080010ff */
[----:B--2---:R-:W-:Y:S05]  /*8950*/  @!P0 BRA `(.L_x_110) ;  /* 0xfffffffc00f08947 */ /* 0x004fea000383ffff */
[----:B------:R-:W-:Y:S05]  /*8960*/  BRA `(.L_x_111) ;  /* 0xffffff9800ac7947 */ /* 0x000fea000383ffff */
.L_x_39:
[----:B----4-:R-:W-:-:S07]  /*8970*/  MOV R0, UR5 ;  /* 0x0000000500007c02 */ /* 0x010fce0008000f00 */
.L_x_112:
[----:B-1----:R1:W2:Y:S02]  /*8980*/  SYNCS.PHASECHK.TRANS64.TRYWAIT P0, [R0+URZ], R3 ;  /* 0x00000003000075a7 */ /* 0x0022a400080011ff */
[----:B--2---:R-:W-:Y:S05]  /*8990*/  @!P0 NANOSLEEP.SYNCS 0x989680 ;  /* 0x009896800000895d */ /* 0x004fea0003900000 */
[----:B------:R-:W2:Y:S02]  /*89a0*/  @!P0 SYNCS.PHASECHK.TRANS64 P0, [R0+URZ], R3 ;  /* 0x00000003000085a7 */ /* 0x000ea400080010ff */
[----:B--2---:R-:W-:Y:S05]  /*89b0*/  @!P0 BRA `(.L_x_112) ;  /* 0xfffffffc00f08947 */ /* 0x004fea000383ffff */
[----:B------:R-:W-:Y:S05]  /*89c0*/  BRA `(.L_x_113) ;  /* 0xffffff9800b87947 */ /* 0x000fea000383ffff */
.L_x_40:
[----:B----4-:R-:W-:-:S07]  /*89d0*/  MOV R0, UR5 ;  /* 0x0000000500007c02 */ /* 0x010fce0008000f00 */
.L_x_114:
[----:B-1----:R1:W2:Y:S02]  /*89e0*/  SYNCS.PHASECHK.TRANS64.TRYWAIT P0, [R0+URZ], R3 ;  /* 0x00000003000075a7 */ /* 0x0022a400080011ff */
[----:B--2---:R-:W-:Y:S05]  /*89f0*/  @!P0 NANOSLEEP.SYNCS 0x989680 ;  /* 0x009896800000895d */ /* 0x004fea0003900000 */
[----:B------:R-:W2:Y:S02]  /*8a00*/  @!P0 SYNCS.PHASECHK.TRANS64 P0, [R0+URZ], R3 ;  /* 0x00000003000085a7 */ /* 0x000ea400080010ff */
[----:B--2---:R-:W-:Y:S05]  /*8a10*/  @!P0 BRA `(.L_x_114) ;  /* 0xfffffffc00f08947 */ /* 0x004fea000383ffff */
[----:B------:R-:W-:Y:S05]  /*8a20*/  BRA `(.L_x_115) ;  /* 0xffffff9800c47947 */ /* 0x000fea000383ffff */
.L_x_43:
[----:B-1----:R1:W2:Y:S02]  /*8a30*/  SYNCS.PHASECHK.TRANS64.TRYWAIT P0, [R0+URZ+0xe0], R5 ;  /* 0x0000e005000075a7 */ /* 0x0022a400080011ff */
[----:B--2---:R-:W-:Y:S05]  /*8a40*/  @!P0 NANOSLEEP.SYNCS 0x989680 ;  /* 0x009896800000895d */ /* 0x004fea0003900000 */
[----:B------:R-:W2:Y:S02]  /*8a50*/  @!P0 SYNCS.PHASECHK.TRANS64 P0, [R0+URZ+0xe0], R5 ;  /* 0x0000e005000085a7 */ /* 0x000ea400080010ff */
[----:B--2---:R-:W-:Y:S05]  /*8a60*/  @!P0 BRA `(.L_x_43) ;  /* 0xfffffffc00f08947 */ /* 0x004fea000383ffff */
[----:B------:R-:W-:Y:S05]  /*8a70*/  BRA `(.L_x_116) ;  /* 0xffffff9c00207947 */ /* 0x000fea000383ffff */
.L_x_44:
[----:B------:R-:W-:-:S07]  /*8a80*/  MOV R0, UR5 ;  /* 0x0000000500007c02 */ /* 0x000fce0008000f00 */
.L_x_117:
[----:B-1----:R1:W2:Y:S02]  /*8a90*/  SYNCS.PHASECHK.TRANS64.TRYWAIT P0, [R0+URZ+0x90], R5 ;  /* 0x00009005000075a7 */ /* 0x0022a400080011ff */
[----:B--2---:R-:W-:Y:S05]  /*8aa0*/  @!P0 NANOSLEEP.SYNCS 0x989680 ;  /* 0x009896800000895d */ /* 0x004fea0003900000 */
[----:B------:R-:W2:Y:S02]  /*8ab0*/  @!P0 SYNCS.PHASECHK.TRANS64 P0, [R0+URZ+0x90], R5 ;  /* 0x00009005000085a7 */ /* 0x000ea400080010ff */
[----:B--2---:R-:W-:Y:S05]  /*8ac0*/  @!P0 BRA `(.L_x_117) ;  /* 0xfffffffc00f08947 */ /* 0x004fea000383ffff */
[----:B------:R-:W-:Y:S05]  /*8ad0*/  BRA `(.L_x_118) ;  /* 0xffffff9c00307947 */ /* 0x000fea000383ffff */
.L_x_45:
[----:B-1----:R1:W2:Y:S02]  /*8ae0*/  SYNCS.PHASECHK.TRANS64.TRYWAIT P1, [R0+URZ+0x80], R5 ;  /* 0x00008005000075a7 */ /* 0x0022a400080211ff */
[----:B--2---:R-:W-:Y:S05]  /*8af0*/  @!P1 NANOSLEEP.SYNCS 0x989680 ;  /* 0x009896800000995d */ /* 0x004fea0003900000 */
[----:B------:R-:W2:Y:S02]  /*8b00*/  @!P1 SYNCS.PHASECHK.TRANS64 P1, [R0+URZ+0x80], R5 ;  /* 0x00008005000095a7 */ /* 0x000ea400080210ff */
[----:B--2---:R-:W-:Y:S05]  /*8b10*/  @!P1 BRA `(.L_x_45) ;  /* 0xfffffffc00f09947 */ /* 0x004fea000383ffff */
[----:B------:R-:W-:Y:S05]  /*8b20*/  BRA `(.L_x_119) ;  /* 0xffffff9c00607947 */ /* 0x000fea000383ffff */
.L_x_48:
[----:B------:R-:W-:-:S07]  /*8b30*/  MOV R0, UR5 ;  /* 0x0000000500007c02 */ /* 0x000fce0008000f00 */
.L_x_120:
[----:B-1----:R1:W2:Y:S02]  /*8b40*/  SYNCS.PHASECHK.TRANS64.TRYWAIT P0, [R0+URZ+0x90], R3 ;  /* 0x00009003000075a7 */ /* 0x0022a400080011ff */
[----:B--2---:R-:W-:Y:S05]  /*8b50*/  @!P0 NANOSLEEP.SYNCS 0x989680 ;  /* 0x009896800000895d */ /* 0x004fea0003900000 */
[----:B------:R-:W2:Y:S02]  /*8b60*/  @!P0 SYNCS.PHASECHK.TRANS64 P0, [R0+URZ+0x90], R3 ;  /* 0x00009003000085a7 */ /* 0x000ea400080010ff */
[----:B--2---:R-:W-:Y:S05]  /*8b70*/  @!P0 BRA `(.L_x_120) ;  /* 0xfffffffc00f08947 */ /* 0x004fea000383ffff */
[----:B------:R-:W-:Y:S05]  /*8b80*/  BRA `(.L_x_47) ;  /* 0xffffff9c00b47947 */ /* 0x000fea000383ffff */
.L_x_55:
[----:B-1----:R1:W2:Y:S02]  /*8b90*/  SYNCS.PHASECHK.TRANS64.TRYWAIT P1, [R0+URZ+0x80], R5 ;  /* 0x00008005000075a7 */ /* 0x0022a400080211ff */
[----:B--2---:R-:W-:Y:S05]  /*8ba0*/  @!P1 NANOSLEEP.SYNCS 0x989680 ;  /* 0x009896800000995d */ /* 0x004fea0003900000 */
[----:B------:R-:W2:Y:S02]  /*8bb0*/  @!P1 SYNCS.PHASECHK.TRANS64 P1, [R0+URZ+0x80], R5 ;  /* 0x00008005000095a7 */ /* 0x000ea400080210ff */
[----:B--2---:R-:W-:Y:S05]  /*8bc0*/  @!P1 BRA `(.L_x_55) ;  /* 0xfffffffc00f09947 */ /* 0x004fea000383ffff */
[----:B------:R-:W-:Y:S05]  /*8bd0*/  BRA `(.L_x_121) ;  /* 0xffffffa400247947 */ /* 0x000fea000383ffff */
.L_x_56:
[----:B------:R-:W-:-:S07]  /*8be0*/  MOV R3, UR14 ;  /* 0x0000000e00037c02 */ /* 0x000fce0008000f00 */
.L_x_122:
[----:B-1----:R1:W2:Y:S02]  /*8bf0*/  SYNCS.PHASECHK.TRANS64.TRYWAIT P0, [R3+URZ+0xc0], R0 ;  /* 0x0000c000030075a7 */ /* 0x0022a400080011ff */
[----:B--2---:R-:W-:Y:S05]  /*8c00*/  @!P0 NANOSLEEP.SYNCS 0x989680 ;  /* 0x009896800000895d */ /* 0x004fea0003900000 */
[----:B------:R-:W2:Y:S02]  /*8c10*/  @!P0 SYNCS.PHASECHK.TRANS64 P0, [R3+URZ+0xc0], R0 ;  /* 0x0000c000030085a7 */ /* 0x000ea400080010ff */
[----:B--2---:R-:W-:Y:S05]  /*8c20*/  @!P0 BRA `(.L_x_122) ;  /* 0xfffffffc00f08947 */ /* 0x004fea000383ffff */
[----:B------:R-:W-:Y:S05]  /*8c30*/  BRA `(.L_x_123) ;  /* 0xffffffa400707947 */ /* 0x000fea000383ffff */
.L_x_59:
[----:B------:R-:W-:Y:S07]  /*8c40*/  MOV R0, UR7 ;  /* 0x0000000700007c02 */ /* 0x000fee0008000f00 */
.L_x_124:
[----:B-1----:R1:W2:Y:S02]  /*8c50*/  SYNCS.PHASECHK.TRANS64.TRYWAIT P0, [R0+URZ], R3 ;  /* 0x00000003000075a7 */ /* 0x0022a400080011ff */
[----:B--2---:R-:W-:Y:S05]  /*8c60*/  @!P0 NANOSLEEP.SYNCS 0x989680 ;  /* 0x009896800000895d */ /* 0x004fea0003900000 */
[----:B------:R-:W2:Y:S02]  /*8c70*/  @!P0 SYNCS.PHASECHK.TRANS64 P0, [R0+URZ], R3 ;  /* 0x00000003000085a7 */ /* 0x000ea400080010ff */
[----:B--2---:R-:W-:Y:S05]  /*8c80*/  @!P0 BRA `(.L_x_124) ;  /* 0xfffffffc00f08947 */ /* 0x004fea000383ffff */
[----:B------:R-:W-:Y:S05]  /*8c90*/  BRA `(.L_x_58) ;  /* 0xffffffa4008c7947 */ /* 0x000fea000383ffff */
.L_x_62:
[----:B------:R-:W-:-:S07]  /*8ca0*/  MOV R0, UR5 ;  /* 0x0000000500007c02 */ /* 0x000fce0008000f00 */
.L_x_125:
[----:B--2---:R2:W3:Y:S02]  /*8cb0*/  SYNCS.PHASECHK.TRANS64.TRYWAIT P0, [R0+URZ], R3 ;  /* 0x00000003000075a7 */ /* 0x0044e400080011ff */
[----:B---3--:R-:W-:Y:S05]  /*8cc0*/  @!P0 NANOSLEEP.SYNCS 0x989680 ;  /* 0x009896800000895d */ /* 0x008fea0003900000 */
[----:B------:R-:W3:Y:S02]  /*8cd0*/  @!P0 SYNCS.PHASECHK.TRANS64 P0, [R0+URZ], R3 ;  /* 0x00000003000085a7 */ /* 0x000ee400080010ff */
[----:B---3--:R-:W-:Y:S05]  /*8ce0*/  @!P0 BRA `(.L_x_125) ;  /* 0xfffffffc00f08947 */ /* 0x008fea000383ffff */
[----:B------:R-:W-:Y:S05]  /*8cf0*/  BRA `(.L_x_126) ;  /* 0xffffffa800687947 */ /* 0x000fea000383ffff */
.L_x_63:
[----:B------:R-:W-:-:S07]  /*8d00*/  MOV R0, UR5 ;  /* 0x0000000500007c02 */ /* 0x000fce0008000f00 */
.L_x_127:
[----:B--2---:R2:W3:Y:S02]  /*8d10*/  SYNCS.PHASECHK.TRANS64.TRYWAIT P0, [R0+URZ], R3 ;  /* 0x00000003000075a7 */ /* 0x0044e400080011ff */
[----:B---3--:R-:W-:Y:S05]  /*8d20*/  @!P0 NANOSLEEP.SYNCS 0x989680 ;  /* 0x009896800000895d */ /* 0x008fea0003900000 */
[----:B------:R-:W3:Y:S02]  /*8d30*/  @!P0 SYNCS.PHASECHK.TRANS64 P0, [R0+URZ], R3 ;  /* 0x00000003000085a7 */ /* 0x000ee400080010ff */
[----:B---3--:R-:W-:Y:S05]  /*8d40*/  @!P0 BRA `(.L_x_127) ;  /* 0xfffffffc00f08947 */ /* 0x008fea000383ffff */
[----:B------:R-:W-:Y:S05]  /*8d50*/  BRA `(.L_x_128) ;  /* 0xffffffa800747947 */ /* 0x000fea000383ffff */
.L_x_64:
[----:B------:R-:W-:-:S07]  /*8d60*/  MOV R0, UR5 ;  /* 0x0000000500007c02 */ /* 0x000fce0008000f00 */
.L_x_129:
[----:B--2---:R2:W3:Y:S02]  /*8d70*/  SYNCS.PHASECHK.TRANS64.TRYWAIT P0, [R0+URZ], R3 ;  /* 0x00000003000075a7 */ /* 0x0044e400080011ff */
[----:B---3--:R-:W-:Y:S05]  /*8d80*/  @!P0 NANOSLEEP.SYNCS 0x989680 ;  /* 0x009896800000895d */ /* 0x008fea0003900000 */
[----:B------:R-:W3:Y:S02]  /*8d90*/  @!P0 SYNCS.PHASECHK.TRANS64 P0, [R0+URZ], R3 ;  /* 0x00000003000085a7 */ /* 0x000ee400080010ff */
[----:B---3--:R-:W-:Y:S05]  /*8da0*/  @!P0 BRA `(.L_x_129) ;  /* 0xfffffffc00f08947 */ /* 0x008fea000383ffff */
[----:B------:R-:W-:Y:S05]  /*8db0*/  BRA `(.L_x_130) ;  /* 0xffffffa800807947 */ /* 0x000fea000383ffff */
.L_x_65:
[----:B------:R-:W-:-:S07]  /*8dc0*/  MOV R0, UR6 ;  /* 0x0000000600007c02 */ /* 0x000fce0008000f00 */
.L_x_131:
[----:B--2---:R2:W3:Y:S02]  /*8dd0*/  SYNCS.PHASECHK.TRANS64.TRYWAIT P0, [R0+URZ], R3 ;  /* 0x00000003000075a7 */ /* 0x0044e400080011ff */
[----:B---3--:R-:W-:Y:S05]  /*8de0*/  @!P0 NANOSLEEP.SYNCS 0x989680 ;  /* 0x009896800000895d */ /* 0x008fea0003900000 */
[----:B------:R-:W3:Y:S02]  /*8df0*/  @!P0 SYNCS.PHASECHK.TRANS64 P0, [R0+URZ], R3 ;  /* 0x00000003000085a7 */ /* 0x000ee400080010ff */
[----:B---3--:R-:W-:Y:S05]  /*8e00*/  @!P0 BRA `(.L_x_131) ;  /* 0xfffffffc00f08947 */ /* 0x008fea000383ffff */
[----:B------:R-:W-:Y:S05]  /*8e10*/  BRA `(.L_x_132) ;  /* 0xffffffa8008c7947 */ /* 0x000fea000383ffff */
.L_x_70:
[----:B--2---:R2:W3:Y:S02]  /*8e20*/  SYNCS.PHASECHK.TRANS64.TRYWAIT P0, [R0+URZ+0x80], R3 ;  /* 0x00008003000075a7 */ /* 0x0044e400080011ff */
[----:B---3--:R-:W-:Y:S05]  /*8e30*/  @!P0 NANOSLEEP.SYNCS 0x989680 ;  /* 0x009896800000895d */ /* 0x008fea0003900000 */
[----:B------:R-:W3:Y:S02]  /*8e40*/  @!P0 SYNCS.PHASECHK.TRANS64 P0, [R0+URZ+0x80], R3 ;  /* 0x00008003000085a7 */ /* 0x000ee400080010ff */
[----:B---3--:R-:W-:Y:S05]  /*8e50*/  @!P0 BRA `(.L_x_70) ;  /* 0xfffffffc00f08947 */ /* 0x008fea000383ffff */
[----:B------:R-:W-:Y:S05]  /*8e60*/  BRA `(.L_x_133) ;  /* 0xffffffac008c7947 */ /* 0x000fea000383ffff */
.L_x_73:
[----:B------:R-:W-:Y:S07]  /*8e70*/  MOV R0, UR7 ;  /* 0x0000000700007c02 */ /* 0x000fee0008000f00 */
.L_x_134:
[----:B--2---:R2:W3:Y:S02]  /*8e80*/  SYNCS.PHASECHK.TRANS64.TRYWAIT P0, [R0+URZ+0x78], R3 ;  /* 0x00007803000075a7 */ /* 0x0044e400080011ff */
[----:B---3--:R-:W-:Y:S05]  /*8e90*/  @!P0 NANOSLEEP.SYNCS 0x989680 ;  /* 0x009896800000895d */ /* 0x008fea0003900000 */
[----:B------:R-:W3:Y:S02]  /*8ea0*/  @!P0 SYNCS.PHASECHK.TRANS64 P0, [R0+URZ+0x78], R3 ;  /* 0x00007803000085a7 */ /* 0x000ee400080010ff */
[----:B---3--:R-:W-:Y:S05]  /*8eb0*/  @!P0 BRA `(.L_x_134) ;  /* 0xfffffffc00f08947 */ /* 0x008fea000383ffff */
[----:B------:R-:W-:Y:S05]  /*8ec0*/  BRA `(.L_x_72) ;  /* 0xffffffb000787947 */ /* 0x000fea000383ffff */
.L_x_76:
[----:B------:R-:W-:Y:S07]  /*8ed0*/  MOV R0, UR7 ;  /* 0x0000000700007c02 */ /* 0x000fee0008000f00 */
.L_x_135:
[----:B-1----:R1:W2:Y:S02]  /*8ee0*/  SYNCS.PHASECHK.TRANS64.TRYWAIT P2, [R0+URZ+0x68], R23 ;  /* 0x00006817000075a7 */ /* 0x0022a400080411ff */
[----:B--2---:R-:W-:Y:S05]  /*8ef0*/  @!P2 NANOSLEEP.SYNCS 0x989680 ;  /* 0x009896800000a95d */ /* 0x004fea0003900000 */
[----:B------:R-:W2:Y:S02]  /*8f00*/  @!P2 SYNCS.PHASECHK.TRANS64 P2, [R0+URZ+0x68], R23 ;  /* 0x000068170000a5a7 */ /* 0x000ea400080410ff */
[----:B--2---:R-:W-:Y:S05]  /*8f10*/  @!P2 BRA `(.L_x_135) ;  /* 0xfffffffc00f0a947 */ /* 0x004fea000383ffff */
[----:B------:R-:W-:Y:S05]  /*8f20*/  BRA `(.L_x_136) ;  /* 0xffffffb4000c7947 */ /* 0x000fea000383ffff */
.L_x_79:
[----:B--2---:R2:W4:Y:S02]  /*8f30*/  SYNCS.PHASECHK.TRANS64.TRYWAIT P0, [R0+URZ+0x80], R3 ;  /* 0x00008003000075a7 */ /* 0x00452400080011ff */
[----:B----4-:R-:W-:Y:S05]  /*8f40*/  @!P0 NANOSLEEP.SYNCS 0x989680 ;  /* 0x009896800000895d */ /* 0x010fea0003900000 */
[----:B------:R-:W4:Y:S02]  /*8f50*/  @!P0 SYNCS.PHASECHK.TRANS64 P0, [R0+URZ+0x80], R3 ;  /* 0x00008003000085a7 */ /* 0x000f2400080010ff */
[----:B----4-:R-:W-:Y:S05]  /*8f60*/  @!P0 BRA `(.L_x_79) ;  /* 0xfffffffc00f08947 */ /* 0x010fea000383ffff */
[----:B------:R-:W-:Y:S05]  /*8f70*/  BRA `(.L_x_137) ;  /* 0xffffffbc00287947 */ /* 0x000fea000383ffff */
.L_x_85:
[----:B------:R-:W-:Y:S07]  /*8f80*/  MOV R0, UR44 ;  /* 0x0000002c00007c02 */ /* 0x000fee0008000f00 */
.L_x_138:
[----:B-1----:R1:W3:Y:S02]  /*8f90*/  SYNCS.PHASECHK.TRANS64.TRYWAIT P0, [R0+URZ+0x60], R3 ;  /* 0x00006003000075a7 */ /* 0x0022e400080011ff */
[----:B---3--:R-:W-:Y:S05]  /*8fa0*/  @!P0 NANOSLEEP.SYNCS 0x989680 ;  /* 0x009896800000895d */ /* 0x008fea0003900000 */
[----:B------:R-:W3:Y:S02]  /*8fb0*/  @!P0 SYNCS.PHASECHK.TRANS64 P0, [R0+URZ+0x60], R3 ;  /* 0x00006003000085a7 */ /* 0x000ee400080010ff */
[----:B---3--:R-:W-:Y:S05]  /*8fc0*/  @!P0 BRA `(.L_x_138) ;  /* 0xfffffffc00f08947 */ /* 0x008fea000383ffff */
[----:B------:R-:W-:Y:S05]  /*8fd0*/  BRA `(.L_x_84) ;  /* 0xffffffc400587947 */ /* 0x000fea000383ffff */
.L_x_87:
[----:B-1----:R-:W-:Y:S07]  /*8fe0*/  MOV R3, UR48 ;  /* 0x0000003000037c02 */ /* 0x002fee0008000f00 */
.L_x_139:
[----:B-1----:R1:W2:Y:S02]  /*8ff0*/  SYNCS.PHASECHK.TRANS64.TRYWAIT P0, [R3+URZ+0xa0], R8 ;  /* 0x0000a008030075a7 */ /* 0x0022a400080011ff */
[----:B--2---:R-:W-:Y:S05]  /*9000*/  @!P0 NANOSLEEP.SYNCS 0x989680 ;  /* 0x009896800000895d */ /* 0x004fea0003900000 */
[----:B------:R-:W2:Y:S02]  /*9010*/  @!P0 SYNCS.PHASECHK.TRANS64 P0, [R3+URZ+0xa0], R8 ;  /* 0x0000a008030085a7 */ /* 0x000ea400080010ff */
[----:B--2---:R-:W-:Y:S05]  /*9020*/  @!P0 BRA `(.L_x_139) ;  /* 0xfffffffc00f08947 */ /* 0x004fea000383ffff */
[----:B------:R-:W-:Y:S05]  /*9030*/  BRA `(.L_x_86) ;  /* 0xffffffc400f87947 */ /* 0x000fea000383ffff */
        .weak           $__internal_0_$__cuda_sm10x_tcgen05_guardrail_trap_col_being_dealloced_not_returned_by_alloc
        .type           $__internal_0_$__cuda_sm10x_tcgen05_guardrail_trap_col_being_dealloced_not_returned_by_alloc,@function
        .size           $__internal_0_$__cuda_sm10x_tcgen05_guardrail_trap_col_being_dealloced_not_returned_by_alloc,($__internal_1_$__cuda_sm10x_tcgen05_guardrail_trap_phase_invalid_during_alloc - $__internal_0_$__cuda_sm10x_tcgen05_guardrail_trap_col_being_dealloced_not_returned_by_alloc)
$__internal_0_$__cuda_sm10x_tcgen05_guardrail_trap_col_being_dealloced_not_returned_by_alloc:
[----:B------:R-:W-:Y:S05]  /*9040*/  BPT.TRAP 0x1 ;  /* 0x000000040000795c */ /* 0x000fea0000300000 */
[----:B------:R-:W-:-:S04]  /*9050*/  HFMA2 R3, -RZ, RZ, 0, 0 ;  /* 0x00000000ff037431 */ /* 0x000fc800000001ff */
[----:B------:R-:W-:Y:S05]  /*9060*/  RET.REL.NODEC R2 `(_ZN7cutlass13device_kernelINS_4gemm6kernel13GemmUniversalIN4cute5tupleIJiiiiEEENS1_10collective13CollectiveMmaINS1_35MainloopSm100TmaUmmaWarpSpecializedILi6ELi2ELi4ENS5_IJNS4_1CILi1EEESB_SB_EEEEENS5_IJNSA_ILi64EEENSA_ILi176EEENSA_ILi128EEEEEEaNS5_IJlSB_lEEEaSI_NS4_8TiledMMAINS4_8MMA_AtomIJNS4_15SM100_MMA_S8_SSIaaiLi64ELi176ELNS4_4UMMA5MajorE0ELSN_0ELNSM_8SaturateE0EEEEEENS4_6LayoutISC_NS5_IJNSA_ILi0EEESS_SS_EEEEENS5_IJNS4_10UnderscoreESV_SV_EEEEENS4_13SM90_TMA_LOADENS4_14ComposedLayoutINS4_7SwizzleILi3ELi4ELi3EEENS4_18smem_ptr_flag_bitsILi8EEENSR_INS5_IJNSA_ILi8EEESG_EEENS5_IJSG_SB_EEEEEEEvNS4_8identityESY_S18_vS19_EENS_8epilogue10collective18CollectiveEpilogueINS1B_23Sm100TmaWarpSpecializedILi1ELi1ELi88ELb0ELb0EEEJSH_NS5_IJNSR_ISE_SB_EENSR_ISF_SB_EEEEEaSI_aSI_NS1B_6fusion15FusionCallbacksIS1F_NS1J_17LinearCombinationIaiaiLNS_15FloatRoundStyleE2EEESH_S1I_JEEENS4_5SM1004TMEM4LOAD25SM100_TMEM_LOAD_16dp32b8xESY_NSZ_INS10_ILi0ELi4ELi3EEES13_NSR_INS5_IJS14_NSA_ILi16EEEEEENS5_IJS1U_SB_EEEEEEENS4_39AutoVectorizingCopyWithAssumedAlignmentILi128EEENS4_14SM90_TMA_STOREES1Y_S20_S20_EEEvvEEEEvNT_6ParamsE) ;  /* 0xffffff6c02e47950 */ /* 0x000fea0003c3ffff */
        .weak           $__internal_1_$__cuda_sm10x_tcgen05_guardrail_trap_phase_invalid_during_alloc
        .type           $__internal_1_$__cuda_sm10x_tcgen05_guardrail_trap_phase_invalid_during_alloc,@function
        .size           $__internal_1_$__cuda_sm10x_tcgen05_guardrail_trap_phase_invalid_during_alloc,($__internal_2_$__cuda_sm10x_tcgen05_guardrail_trap_unallocated_columns_being_dealloced - $__internal_1_$__cuda_sm10x_tcgen05_guardrail_trap_phase_invalid_during_alloc)
$__internal_1_$__cuda_sm10x_tcgen05_guardrail_trap_phase_invalid_during_alloc:
[----:B------:R-:W-:Y:S05]  /*9070*/  BPT.TRAP 0x1 ;  /* 0x000000040000795c */ /* 0x000fea0000300000 */
[----:B------:R-:W-:-:S04]  /*9080*/  MOV R3, 0x0 ;  /* 0x0000000000037802 */ /* 0x000fc80000000f00 */
[----:B------:R-:W-:Y:S05]  /*9090*/  RET.REL.NODEC R2 `(_ZN7cutlass13device_kernelINS_4gemm6kernel13GemmUniversalIN4cute5tupleIJiiiiEEENS1_10collective13CollectiveMmaINS1_35MainloopSm100TmaUmmaWarpSpecializedILi6ELi2ELi4ENS5_IJNS4_1CILi1EEESB_SB_EEEEENS5_IJNSA_ILi64EEENSA_ILi176EEENSA_ILi128EEEEEEaNS5_IJlSB_lEEEaSI_NS4_8TiledMMAINS4_8MMA_AtomIJNS4_15SM100_MMA_S8_SSIaaiLi64ELi176ELNS4_4UMMA5MajorE0ELSN_0ELNSM_8SaturateE0EEEEEENS4_6LayoutISC_NS5_IJNSA_ILi0EEESS_SS_EEEEENS5_IJNS4_10UnderscoreESV_SV_EEEEENS4_13SM90_TMA_LOADENS4_14ComposedLayoutINS4_7SwizzleILi3ELi4ELi3EEENS4_18smem_ptr_flag_bitsILi8EEENSR_INS5_IJNSA_ILi8EEESG_EEENS5_IJSG_SB_EEEEEEEvNS4_8identityESY_S18_vS19_EENS_8epilogue10collective18CollectiveEpilogueINS1B_23Sm100TmaWarpSpecializedILi1ELi1ELi88ELb0ELb0EEEJSH_NS5_IJNSR_ISE_SB_EENSR_ISF_SB_EEEEEaSI_aSI_NS1B_6fusion15FusionCallbacksIS1F_NS1J_17LinearCombinationIaiaiLNS_15FloatRoundStyleE2EEESH_S1I_JEEENS4_5SM1004TMEM4LOAD25SM100_TMEM_LOAD_16dp32b8xESY_NSZ_INS10_ILi0ELi4ELi3EEES13_NSR_INS5_IJS14_NSA_ILi16EEEEEENS5_IJS1U_SB_EEEEEEENS4_39AutoVectorizingCopyWithAssumedAlignmentILi128EEENS4_14SM90_TMA_STOREES1Y_S20_S20_EEEvvEEEEvNT_6ParamsE) ;  /* 0xffffff6c02d87950 */ /* 0x000fea0003c3ffff */
        .weak           $__internal_2_$__cuda_sm10x_tcgen05_guardrail_trap_unallocated_columns_being_dealloced
        .type           $__internal_2_$__cuda_sm10x_tcgen05_guardrail_trap_unallocated_columns_being_dealloced,@function
        .size           $__internal_2_$__cuda_sm10x_tcgen05_guardrail_trap_unallocated_columns_being_dealloced,(.L_x_141 - $__internal_2_$__cuda_sm10x_tcgen05_guardrail_trap_unallocated_columns_being_dealloced)
$__internal_2_$__cuda_sm10x_tcgen05_guardrail_trap_unallocated_columns_being_dealloced:
[----:B------:R-:W-:Y:S05]  /*90a0*/  BPT.TRAP 0x1 ;  /* 0x000000040000795c */ /* 0x000fea0000300000 */
[----:B------:R-:W-:-:S04]  /*90b0*/  HFMA2 R3, -RZ, RZ, 0, 0 ;  /* 0x00000000ff037431 */ /* 0x000fc800000001ff */
[----:B------:R-:W-:Y:S05]  /*90c0*/  RET.REL.NODEC R2 `(_ZN7cutlass13device_kernelINS_4gemm6kernel13GemmUniversalIN4cute5tupleIJiiiiEEENS1_10collective13CollectiveMmaINS1_35MainloopSm100TmaUmmaWarpSpecializedILi6ELi2ELi4ENS5_IJNS4_1CILi1EEESB_SB_EEEEENS5_IJNSA_ILi64EEENSA_ILi176EEENSA_ILi128EEEEEEaNS5_IJlSB_lEEEaSI_NS4_8TiledMMAINS4_8MMA_AtomIJNS4_15SM100_MMA_S8_SSIaaiLi64ELi176ELNS4_4UMMA5MajorE0ELSN_0ELNSM_8SaturateE0EEEEEENS4_6LayoutISC_NS5_IJNSA_ILi0EEESS_SS_EEEEENS5_IJNS4_10UnderscoreESV_SV_EEEEENS4_13SM90_TMA_LOADENS4_14ComposedLayoutINS4_7SwizzleILi3ELi4ELi3EEENS4_18smem_ptr_flag_bitsILi8EEENSR_INS5_IJNSA_ILi8EEESG_EEENS5_IJSG_SB_EEEEEEEvNS4_8identityESY_S18_vS19_EENS_8epilogue10collective18CollectiveEpilogueINS1B_23Sm100TmaWarpSpecializedILi1ELi1ELi88ELb0ELb0EEEJSH_NS5_IJNSR_ISE_SB_EENSR_ISF_SB_EEEEEaSI_aSI_NS1B_6fusion15FusionCallbacksIS1F_NS1J_17LinearCombinationIaiaiLNS_15FloatRoundStyleE2EEESH_S1I_JEEENS4_5SM1004TMEM4LOAD25SM100_TMEM_LOAD_16dp32b8xESY_NSZ_INS10_ILi0ELi4ELi3EEES13_NSR_INS5_IJS14_NSA_ILi16EEEEEENS5_IJS1U_SB_EEEEEEENS4_39AutoVectorizingCopyWithAssumedAlignmentILi128EEENS4_14SM90_TMA_STOREES1Y_S20_S20_EEEvvEEEEvNT_6ParamsE) ;  /* 0xffffff6c02cc7950 */ /* 0x000fea0003c3ffff */
.L_x_140:
[----:B------:R-:W-:-:S00]  /*90d0*/  BRA `(.L_x_140) ;  /* 0xfffffffc00fc7947 */ /* 0x000fc0000383ffff */
[----:B------:R-:W-:-:S00]  /*90e0*/  NOP ;  /* 0x0000000000007918 */ /* 0x000fc00000000000 */
        /* <DEDUP_REMOVED lines=9> */
.L_x_141:


//--------------------- .nv.global.init           --------------------------
	.section	.nv.global.init,"aw",@progbits
.nv.global.init:
	.type		$str$26,@object
	.size		$str$26,($str$25 - $str$26)
$str$26:
        /*0000*/ 	.byte	0x2f, 0x74, 0x6d, 0x70, 0x2f, 0x63, 0x75, 0x74, 0x6c, 0x61, 0x73, 0x73, 0x5f, 0x73, 0x77, 0x65
        /*0010*/ 	.byte	0x65, 0x70, 0x5f, 0x73, 0x72, 0x63, 0x2f, 0x69, 0x6e, 0x63, 0x6c, 0x75, 0x64, 0x65, 0x2f, 0x63
        /*0020*/ 	.byte	0x75, 0x74, 0x65, 0x2f, 0x61, 0x74, 0x6f, 0x6d, 0x2f, 0x63, 0x6f, 0x70, 0x79, 0x5f, 0x74, 0x72
        /*0030*/ 	.byte	0x61, 0x69, 0x74, 0x73, 0x5f, 0x73, 0x6d, 0x31, 0x30, 0x30, 0x2e, 0x68, 0x70, 0x70, 0x00
	.type		$str$25,@object
	.size		$str$25,(__unnamed_1 - $str$25)
$str$25:
        /*003f*/ 	.byte	0x28, 0x28, 0x75, 0x69, 0x6e, 0x74, 0x33, 0x32, 0x5f, 0x74, 0x28, 0x74, 0x68, 0x72, 0x65, 0x61
        /*004f*/ 	.byte	0x64, 0x49, 0x64, 0x78, 0x2e, 0x78, 0x29, 0x20, 0x2f, 0x20, 0x33, 0x32, 0x29, 0x20, 0x25, 0x20
        /*005f*/ 	.byte	0x34, 0x29, 0x20, 0x3d, 0x3d, 0x20, 0x28, 0x28, 0x28, 0x74, 0x6d, 0x65, 0x6d, 0x5f, 0x61, 0x64
        /*006f*/ 	.byte	0x64, 0x72, 0x20, 0x3e, 0x3e, 0x20, 0x31, 0x36, 0x29, 0x20, 0x2f, 0x20, 0x33, 0x32, 0x29, 0x20
        /*007f*/ 	.byte	0x25, 0x20, 0x34, 0x29, 0x00
	.type		__unnamed_1,@object
	.size		__unnamed_1,(.L_1 - __unnamed_1)
__unnamed_1:
        /*0084*/ 	.byte	0x63, 0x6f, 0x6e, 0x73, 0x74, 0x65, 0x78, 0x70, 0x72, 0x20, 0x76, 0x6f, 0x69, 0x64, 0x20, 0x63
        /* <DEDUP_REMOVED lines=36> */
        /*02d4*/ 	.byte	0x3a, 0x3a, 0x43, 0x3c, 0x30, 0x3e, 0x3e, 0x3e, 0x3e, 0x5d, 0x00
.L_1:


//--------------------- .nv.shared._ZN7cutlass13device_kernelINS_4gemm6kernel13GemmUniversalIN4cute5tupleIJiiiiEEENS1_10collective13CollectiveMmaINS1_35MainloopSm100TmaUmmaWarpSpecializedILi6ELi2ELi4ENS5_IJNS4_1CILi1EEESB_SB_EEEEENS5_IJNSA_ILi64EEENSA_ILi176EEENSA_ILi128EEEEEEaNS5_IJlSB_lEEEaSI_NS4_8TiledMMAINS4_8MMA_AtomIJNS4_15SM100_MMA_S8_SSIaaiLi64ELi176ELNS4_4UMMA5MajorE0ELSN_0ELNSM_8SaturateE0EEEEEENS4_6LayoutISC_NS5_IJNSA_ILi0EEESS_SS_EEEEENS5_IJNS4_10UnderscoreESV_SV_EEEEENS4_13SM90_TMA_LOADENS4_14ComposedLayoutINS4_7SwizzleILi3ELi4ELi3EEENS4_18smem_ptr_flag_bitsILi8EEENSR_INS5_IJNSA_ILi8EEESG_EEENS5_IJSG_SB_EEEEEEEvNS4_8identityESY_S18_vS19_EENS_8epilogue10collective18CollectiveEpilogueINS1B_23Sm100TmaWarpSpecializedILi1ELi1ELi88ELb0ELb0EEEJSH_NS5_IJNSR_ISE_SB_EENSR_ISF_SB_EEEEEaSI_aSI_NS1B_6fusion15FusionCallbacksIS1F_NS1J_17LinearCombinationIaiaiLNS_15FloatRoundStyleE2EEESH_S1I_JEEENS4_5SM1004TMEM4LOAD25SM100_TMEM_LOAD_16dp32b8xESY_NSZ_INS10_ILi0ELi4ELi3EEES13_NSR_INS5_IJS14_NSA_ILi16EEEEEENS5_IJS1U_SB_EEEEEEENS4_39AutoVectorizingCopyWithAssumedAlignmentILi128EEENS4_14SM90_TMA_STOREES1Y_S20_S20_EEEvvEEEEvNT_6ParamsE --------------------------
	.section	.nv.shared._ZN7cutlass13device_kernelINS_4gemm6kernel13GemmUniversalIN4cute5tupleIJiiiiEEENS1_10collective13CollectiveMmaINS1_35MainloopSm100TmaUmmaWarpSpecializedILi6ELi2ELi4ENS5_IJNS4_1CILi1EEESB_SB_EEEEENS5_IJNSA_ILi64EEENSA_ILi176EEENSA_ILi128EEEEEEaNS5_IJlSB_lEEEaSI_NS4_8TiledMMAINS4_8MMA_AtomIJNS4_15SM100_MMA_S8_SSIaaiLi64ELi176ELNS4_4UMMA5MajorE0ELSN_0ELNSM_8SaturateE0EEEEEENS4_6LayoutISC_NS5_IJNSA_ILi0EEESS_SS_EEEEENS5_IJNS4_10UnderscoreESV_SV_EEEEENS4_13SM90_TMA_LOADENS4_14ComposedLayoutINS4_7SwizzleILi3ELi4ELi3EEENS4_18smem_ptr_flag_bitsILi8EEENSR_INS5_IJNSA_ILi8EEESG_EEENS5_IJSG_SB_EEEEEEEvNS4_8identityESY_S18_vS19_EENS_8epilogue10collective18CollectiveEpilogueINS1B_23Sm100TmaWarpSpecializedILi1ELi1ELi88ELb0ELb0EEEJSH_NS5_IJNSR_ISE_SB_EENSR_ISF_SB_EEEEEaSI_aSI_NS1B_6fusion15FusionCallbacksIS1F_NS1J_17LinearCombinationIaiaiLNS_15FloatRoundStyleE2EEESH_S1I_JEEENS4_5SM1004TMEM4LOAD25SM100_TMEM_LOAD_16dp32b8xESY_NSZ_INS10_ILi0ELi4ELi3EEES13_NSR_INS5_IJS14_NSA_ILi16EEEEEENS5_IJS1U_SB_EEEEEEENS4_39AutoVectorizingCopyWithAssumedAlignmentILi128EEENS4_14SM90_TMA_STOREES1Y_S20_S20_EEEvvEEEEvNT_6ParamsE,"aw",@nobits
	.sectionflags	@""
	.align	16
	.zero		1024


//--------------------- .nv.shared.reserved.0     --------------------------
	.section	.nv.shared.reserved.0,"aw",@nobits
	.weak		__nv_reservedSMEM_offset_0_alias
	.size		__nv_reservedSMEM_offset_0_alias, 0, 64
	.other		__nv_reservedSMEM_offset_0_alias,@"STO_CUDA_RESERVED_SHARED STV_DEFAULT"
__nv_reservedSMEM_offset_0_alias:
	.zero		0
.nv.shared.reserved.0:
	.zero		64
	.weak		__nv_reservedSMEM_tcgen05_partition
	.type		__nv_reservedSMEM_tcgen05_partition,@object
	.size		__nv_reservedSMEM_tcgen05_partition,(.L_0 - __nv_reservedSMEM_tcgen05_partition)
__nv_reservedSMEM_tcgen05_partition:
	.zero		32
.L_0:


//--------------------- .nv.global                --------------------------
	.section	.nv.global,"aw",@nobits
.nv.global:
	.type		_ZN40_INTERNAL_0f707181_4_k_cu_440a3661_314474cute1_E,@object
	.size		_ZN40_INTERNAL_0f707181_4_k_cu_440a3661_314474cute1_E,(_ZN40_INTERNAL_0f707181_4_k_cu_440a3661_314474cuda3std3__45__cpo6cbeginE - _ZN40_INTERNAL_0f707181_4_k_cu_440a3661_314474cute1_E)
_ZN40_INTERNAL_0f707181_4_k_cu_440a3661_314474cute1_E:
	.zero		1
	.type		_ZN40_INTERNAL_0f707181_4_k_cu_440a3661_314474cuda3std3__45__cpo6cbeginE,@object
	.size		_ZN40_INTERNAL_0f707181_4_k_cu_440a3661_314474cuda3std3__45__cpo6cbeginE,(_ZN40_INTERNAL_0f707181_4_k_cu_440a3661_314474cuda3std3__48in_placeE - _ZN40_INTERNAL_0f707181_4_k_cu_440a3661_314474cuda3std3__45__cpo6cbeginE)
_ZN40_INTERNAL_0f707181_4_k_cu_440a3661_314474cuda3std3__45__cpo6cbeginE:
	.zero		1
	.type		_ZN40_INTERNAL_0f707181_4_k_cu_440a3661_314474cuda3std3__48in_placeE,@object
	.size		_ZN40_INTERNAL_0f707181_4_k_cu_440a3661_314474cuda3std3__48in_placeE,(_ZN40_INTERNAL_0f707181_4_k_cu_440a3661_314474cuda3std6ranges3__45__cpo9iter_moveE - _ZN40_INTERNAL_0f707181_4_k_cu_440a3661_314474cuda3std3__48in_placeE)
_ZN40_INTERNAL_0f707181_4_k_cu_440a3661_314474cuda3std3__48in_placeE:
	.zero		1
	.type		_ZN40_INTERNAL_0f707181_4_k_cu_440a3661_314474cuda3std6ranges3__45__cpo9iter_moveE,@object
	.size		_ZN40_INTERNAL_0f707181_4_k_cu_440a3661_314474cuda3std6ranges3__45__cpo9iter_moveE,(_ZN40_INTERNAL_0f707181_4_k_cu_440a3661_314474cuda3std3__45__cpo5beginE - _ZN40_INTERNAL_0f707181_4_k_cu_440a3661_314474cuda3std6ranges3__45__cpo9iter_moveE)
_ZN40_INTERNAL_0f707181_4_k_cu_440a3661_314474cuda3std6ranges3__45__cpo9iter_moveE:
	.zero		1
	.type		_ZN40_INTERNAL_0f707181_4_k_cu_440a3661_314474cuda3std3__45__cpo5beginE,@object
	.size		_ZN40_INTERNAL_0f707181_4_k_cu_440a3661_314474cuda3std3__45__cpo5beginE,(_ZN40_INTERNAL_0f707181_4_k_cu_440a3661_314474cuda3std3__442_GLOBAL__N__0f707181_4_k_cu_440a3661_314476ignoreE - _ZN40_INTERNAL_0f707181_4_k_cu_440a3661_314474cuda3std3__45__cpo5beginE)
_ZN40_INTERNAL_0f707181_4_k_cu_440a3661_314474cuda3std3__45__cpo5beginE:
	.zero		1
	.type		_ZN40_INTERNAL_0f707181_4_k_cu_440a3661_314474cuda3std3__442_GLOBAL__N__0f707181_4_k_cu_440a3661_314476ignoreE,@object
	.size		_ZN40_INTERNAL_0f707181_4_k_cu_440a3661_314474cuda3std3__442_GLOBAL__N__0f707181_4_k_cu_440a3661_314476ignoreE,(_ZN40_INTERNAL_0f707181_4_k_cu_440a3661_314474cute7productE - _ZN40_INTERNAL_0f707181_4_k_cu_440a3661_314474cuda3std3__442_GLOBAL__N__0f707181_4_k_cu_440a3661_314476ignoreE)
_ZN40_INTERNAL_0f707181_4_k_cu_440a3661_314474cuda3std3__442_GLOBAL__N__0f707181_4_k_cu_440a3661_314476ignoreE:
	.zero		1
	.type		_ZN40_INTERNAL_0f707181_4_k_cu_440a3661_314474cute7productE,@object
	.size		_ZN40_INTERNAL_0f707181_4_k_cu_440a3661_314474cute7productE,(_ZN40_INTERNAL_0f707181_4_k_cu_440a3661_314474cuda3std3__45__cpo3endE - _ZN40_INTERNAL_0f707181_4_k_cu_440a3661_314474cute7productE)
_ZN40_INTERNAL_0f707181_4_k_cu_440a3661_314474cute7productE:
	.zero		1
	.type		_ZN40_INTERNAL_0f707181_4_k_cu_440a3661_314474cuda3std3__45__cpo3endE,@object
	.size		_ZN40_INTERNAL_0f707181_4_k_cu_440a3661_314474cuda3std3__45__cpo3endE,(_ZN40_INTERNAL_0f707181_4_k_cu_440a3661_314474cuda3std3__419piecewise_constructE - _ZN40_INTERNAL_0f707181_4_k_cu_440a3661_314474cuda3std3__45__cpo3endE)
_ZN40_INTERNAL_0f707181_4_k_cu_440a3661_314474cuda3std3__45__cpo3endE:
	.zero		1
	.type		_ZN40_INTERNAL_0f707181_4_k_cu_440a3661_314474cuda3std3__419piecewise_constructE,@object
	.size		_ZN40_INTERNAL_0f707181_4_k_cu_440a3661_314474cuda3std3__419piecewise_constructE,(_ZN40_INTERNAL_0f707181_4_k_cu_440a3661_314474cuda3std3__45__cpo4cendE - _ZN40_INTERNAL_0f707181_4_k_cu_440a3661_314474cuda3std3__419piecewise_constructE)
_ZN40_INTERNAL_0f707181_4_k_cu_440a3661_314474cuda3std3__419piecewise_constructE:
	.zero		1
	.type		_ZN40_INTERNAL_0f707181_4_k_cu_440a3661_314474cuda3std3__45__cpo4cendE,@object
	.size		_ZN40_INTERNAL_0f707181_4_k_cu_440a3661_314474cuda3std3__45__cpo4cendE,(_ZN40_INTERNAL_0f707181_4_k_cu_440a3661_314474cuda3std6ranges3__45__cpo4swapE - _ZN40_INTERNAL_0f707181_4_k_cu_440a3661_314474cuda3std3__45__cpo4cendE)
_ZN40_INTERNAL_0f707181_4_k_cu_440a3661_314474cuda3std3__45__cpo4cendE:
	.zero		1
	.type		_ZN40_INTERNAL_0f707181_4_k_cu_440a3661_314474cuda3std6ranges3__45__cpo4swapE,@object
	.size		_ZN40_INTERNAL_0f707181_4_k_cu_440a3661_314474cuda3std6ranges3__45__cpo4swapE,(.L_9 - _ZN40_INTERNAL_0f707181_4_k_cu_440a3661_314474cuda3std6ranges3__45__cpo4swapE)
_ZN40_INTERNAL_0f707181_4_k_cu_440a3661_314474cuda3std6ranges3__45__cpo4swapE:
	.zero		1
.L_9:


//--------------------- .nv.constant0._ZN7cutlass13device_kernelINS_4gemm6kernel13GemmUniversalIN4cute5tupleIJiiiiEEENS1_10collective13CollectiveMmaINS1_35MainloopSm100TmaUmmaWarpSpecializedILi6ELi2ELi4ENS5_IJNS4_1CILi1EEESB_SB_EEEEENS5_IJNSA_ILi64EEENSA_ILi176EEENSA_ILi128EEEEEEaNS5_IJlSB_lEEEaSI_NS4_8TiledMMAINS4_8MMA_AtomIJNS4_15SM100_MMA_S8_SSIaaiLi64ELi176ELNS4_4UMMA5MajorE0ELSN_0ELNSM_8SaturateE0EEEEEENS4_6LayoutISC_NS5_IJNSA_ILi0EEESS_SS_EEEEENS5_IJNS4_10UnderscoreESV_SV_EEEEENS4_13SM90_TMA_LOADENS4_14ComposedLayoutINS4_7SwizzleILi3ELi4ELi3EEENS4_18smem_ptr_flag_bitsILi8EEENSR_INS5_IJNSA_ILi8EEESG_EEENS5_IJSG_SB_EEEEEEEvNS4_8identityESY_S18_vS19_EENS_8epilogue10collective18CollectiveEpilogueINS1B_23Sm100TmaWarpSpecializedILi1ELi1ELi88ELb0ELb0EEEJSH_NS5_IJNSR_ISE_SB_EENSR_ISF_SB_EEEEEaSI_aSI_NS1B_6fusion15FusionCallbacksIS1F_NS1J_17LinearCombinationIaiaiLNS_15FloatRoundStyleE2EEESH_S1I_JEEENS4_5SM1004TMEM4LOAD25SM100_TMEM_LOAD_16dp32b8xESY_NSZ_INS10_ILi0ELi4ELi3EEES13_NSR_INS5_IJS14_NSA_ILi16EEEEEENS5_IJS1U_SB_EEEEEEENS4_39AutoVectorizingCopyWithAssumedAlignmentILi128EEENS4_14SM90_TMA_STOREES1Y_S20_S20_EEEvvEEEEvNT_6ParamsE --------------------------
	.section	.nv.constant0._ZN7cutlass13device_kernelINS_4gemm6kernel13GemmUniversalIN4cute5tupleIJiiiiEEENS1_10collective13CollectiveMmaINS1_35MainloopSm100TmaUmmaWarpSpecializedILi6ELi2ELi4ENS5_IJNS4_1CILi1EEESB_SB_EEEEENS5_IJNSA_ILi64EEENSA_ILi176EEENSA_ILi128EEEEEEaNS5_IJlSB_lEEEaSI_NS4_8TiledMMAINS4_8MMA_AtomIJNS4_15SM100_MMA_S8_SSIaaiLi64ELi176ELNS4_4UMMA5MajorE0ELSN_0ELNSM_8SaturateE0EEEEEENS4_6LayoutISC_NS5_IJNSA_ILi0EEESS_SS_EEEEENS5_IJNS4_10UnderscoreESV_SV_EEEEENS4_13SM90_TMA_LOADENS4_14ComposedLayoutINS4_7SwizzleILi3ELi4ELi3EEENS4_18smem_ptr_flag_bitsILi8EEENSR_INS5_IJNSA_ILi8EEESG_EEENS5_IJSG_SB_EEEEEEEvNS4_8identityESY_S18_vS19_EENS_8epilogue10collective18CollectiveEpilogueINS1B_23Sm100TmaWarpSpecializedILi1ELi1ELi88ELb0ELb0EEEJSH_NS5_IJNSR_ISE_SB_EENSR_ISF_SB_EEEEEaSI_aSI_NS1B_6fusion15FusionCallbacksIS1F_NS1J_17LinearCombinationIaiaiLNS_15FloatRoundStyleE2EEESH_S1I_JEEENS4_5SM1004TMEM4LOAD25SM100_TMEM_LOAD_16dp32b8xESY_NSZ_INS10_ILi0ELi4ELi3EEES13_NSR_INS5_IJS14_NSA_ILi16EEEEEENS5_IJS1U_SB_EEEEEEENS4_39AutoVectorizingCopyWithAssumedAlignmentILi128EEENS4_14SM90_TMA_STOREES1Y_S20_S20_EEEvvEEEEvNT_6ParamsE,"a",@progbits
	.sectionflags	@""
	.align	4
.nv.constant0._ZN7cutlass13device_kernelINS_4gemm6kernel13GemmUniversalIN4cute5tupleIJiiiiEEENS1_10collective13CollectiveMmaINS1_35MainloopSm100TmaUmmaWarpSpecializedILi6ELi2ELi4ENS5_IJNS4_1CILi1EEESB_SB_EEEEENS5_IJNSA_ILi64EEENSA_ILi176EEENSA_ILi128EEEEEEaNS5_IJlSB_lEEEaSI_NS4_8TiledMMAINS4_8MMA_AtomIJNS4_15SM100_MMA_S8_SSIaaiLi64ELi176ELNS4_4UMMA5MajorE0ELSN_0ELNSM_8SaturateE0EEEEEENS4_6LayoutISC_NS5_IJNSA_ILi0EEESS_SS_EEEEENS5_IJNS4_10UnderscoreESV_SV_EEEEENS4_13SM90_TMA_LOADENS4_14ComposedLayoutINS4_7SwizzleILi3ELi4ELi3EEENS4_18smem_ptr_flag_bitsILi8EEENSR_INS5_IJNSA_ILi8EEESG_EEENS5_IJSG_SB_EEEEEEEvNS4_8identityESY_S18_vS19_EENS_8epilogue10collective18CollectiveEpilogueINS1B_23Sm100TmaWarpSpecializedILi1ELi1ELi88ELb0ELb0EEEJSH_NS5_IJNSR_ISE_SB_EENSR_ISF_SB_EEEEEaSI_aSI_NS1B_6fusion15FusionCallbacksIS1F_NS1J_17LinearCombinationIaiaiLNS_15FloatRoundStyleE2EEESH_S1I_JEEENS4_5SM1004TMEM4LOAD25SM100_TMEM_LOAD_16dp32b8xESY_NSZ_INS10_ILi0ELi4ELi3EEES13_NSR_INS5_IJS14_NSA_ILi16EEEEEENS5_IJS1U_SB_EEEEEEENS4_39AutoVectorizingCopyWithAssumedAlignmentILi128EEENS4_14SM90_TMA_STOREES1Y_S20_S20_EEEvvEEEEvNT_6ParamsE:
	.zero		2944


//--------------------- SYMBOLS --------------------------

	.type		.nv.reservedSmem.offset0,@object
	.size		.nv.reservedSmem.offset0,0x4
	.type		.nv.reservedSmem.cap,@object
	.size		.nv.reservedSmem.cap,0x4
	.type		__assertfail,@function
